def matmul_kernel(
    a_ptr,
    b_ptr,
    c_ptr,
    M,
    N,
    K,
    stride_am,
    stride_ak,
    stride_bk,
    stride_bn,
    stride_cm,
    stride_cn,
    BLOCK_M: tl.constexpr,
    BLOCK_N: tl.constexpr,
    BLOCK_K: tl.constexpr,
    GROUP_M: tl.constexpr,
):
    pid = tl.program_id(axis=0)
    num_pid_m = tl.cdiv(M, BLOCK_M)
    num_pid_n = tl.cdiv(N, BLOCK_N)
    num_pid_in_group = GROUP_M * num_pid_n
    group_id = pid // num_pid_in_group
    first_pid_m = group_id * GROUP_M
    group_size_m = min(num_pid_m - first_pid_m, GROUP_M)
    pid_m = first_pid_m + ((pid % num_pid_in_group) % group_size_m)
    pid_n = (pid % num_pid_in_group) // group_size_m

    offs_am = (pid_m * BLOCK_M + tl.arange(0, BLOCK_M)) % M
    offs_bn = (pid_n * BLOCK_N + tl.arange(0, BLOCK_N)) % N
    offs_k = tl.arange(0, BLOCK_K)
    a_ptrs = a_ptr + offs_am[:, None] * stride_am + offs_k[None, :] * stride_ak
    b_ptrs = b_ptr + offs_k[:, None] * stride_bk + offs_bn[None, :] * stride_bn

    acc = tl.zeros((BLOCK_M, BLOCK_N), dtype=tl.float32)
    for kk in range(0, tl.cdiv(K, BLOCK_K)):
        a = tl.load(a_ptrs, mask=offs_k[None, :] < K - kk * BLOCK_K, other=0.0)
        b = tl.load(b_ptrs, mask=offs_k[:, None] < K - kk * BLOCK_K, other=0.0)
        acc = tl.dot(a, b, acc)
        a_ptrs += BLOCK_K * stride_ak
        b_ptrs += BLOCK_K * stride_bk

    c = acc.to(c_ptr.dtype.element_ty)
    offs_cm = pid_m * BLOCK_M + tl.arange(0, BLOCK_M)
    offs_cn = pid_n * BLOCK_N + tl.arange(0, BLOCK_N)
    c_ptrs = c_ptr + offs_cm[:, None] * stride_cm + offs_cn[None, :] * stride_cn
    mask = (offs_cm[:, None] < M) & (offs_cn[None, :] < N)
    tl.store(c_ptrs, c, mask=mask)

# config = {"BLOCK_K": 128, "BLOCK_M": 128, "BLOCK_N": 16, "GROUP_M": 8, "arch": "sm_100", "dtype": "bf16", "num_ctas": 1, "num_stages": 2, "num_warps": 8}
# arch = sm_100


// ===== COMPILED SASS (sm_100a) =====

	.target	sm_100a

	.elftype	@"ET_EXEC"


//--------------------- .note.nv.tkinfo           --------------------------
	.section	.note.nv.tkinfo,"",@"SHT_NOTE"
	.sectionflags	@"SHF_NOTE_NV_TKINFO"
	.tkinfo
        /*0018*/ 	.word	0x00000081
        /*0030*/ 	.string	""
        /*0030*/ 	.string	"ptxas-blackwell"
        /*0030*/ 	.string	"Cuda compilation tools, release 12.9, V12.9.86"
        /*0030*/ 	.string	"Build cuda_12.9.r12.9/compiler.36037853_0"
        /*0030*/ 	.string	"-v  -suppress-debug-info  -lineinfo  -arch sm_100a "



//--------------------- .note.nv.cuver            --------------------------
	.section	.note.nv.cuver,"",@"SHT_NOTE"
	.sectionflags	@"SHF_NOTE_NV_CUVER"
        /*0018*/ 	.short	0x0001
        /*001a*/ 	.short	0x0064
        /*001c*/ 	.short	0x0001
        /*001e*/ 	.short	0x0000
        /*0020*/ 	.short	0x0001
        /*0022*/ 	.short	0x0000


//--------------------- .nv.info                  --------------------------
	.section	.nv.info,"",@"SHT_CUDA_INFO"
	.align	4


	//----- nvinfo : EIATTR_REGCOUNT
	.align		4
        /*0000*/ 	.byte	0x04, 0x2f
        /*0002*/ 	.short	(.L_4 - .L_3)
	.align		4
.L_3:
        /*0004*/ 	.word	index@(matmul_kernel)
        /*0008*/ 	.word	0x000000ff


	//----- nvinfo : EIATTR_FRAME_SIZE
	.align		4
.L_4:
        /*000c*/ 	.byte	0x04, 0x11
        /*000e*/ 	.short	(.L_6 - .L_5)
	.align		4
.L_5:
        /*0010*/ 	.word	index@($__internal_2_$__cuda_sm10x_tcgen05_guardrail_trap_unallocated_columns_being_dealloced)
        /*0014*/ 	.word	0x00000000


	//----- nvinfo : EIATTR_FRAME_SIZE
	.align		4
.L_6:
        /*0018*/ 	.byte	0x04, 0x11
        /*001a*/ 	.short	(.L_8 - .L_7)
	.align		4
.L_7:
        /*001c*/ 	.word	index@($__internal_1_$__cuda_sm10x_tcgen05_guardrail_trap_phase_invalid_during_alloc)
        /*0020*/ 	.word	0x00000000


	//----- nvinfo : EIATTR_FRAME_SIZE
	.align		4
.L_8:
        /*0024*/ 	.byte	0x04, 0x11
        /*0026*/ 	.short	(.L_10 - .L_9)
	.align		4
.L_9:
        /*0028*/ 	.word	index@($__internal_0_$__cuda_sm10x_tcgen05_guardrail_trap_col_being_dealloced_not_returned_by_alloc)
        /*002c*/ 	.word	0x00000000


	//----- nvinfo : EIATTR_FRAME_SIZE
	.align		4
.L_10:
        /*0030*/ 	.byte	0x04, 0x11
        /*0032*/ 	.short	(.L_12 - .L_11)
	.align		4
.L_11:
        /*0034*/ 	.word	index@(matmul_kernel)
        /*0038*/ 	.word	0x00000000


	//----- nvinfo : EIATTR_MIN_STACK_SIZE
	.align		4
.L_12:
        /*003c*/ 	.byte	0x04, 0x12
        /*003e*/ 	.short	(.L_14 - .L_13)
	.align		4
.L_13:
        /*0040*/ 	.word	index@(matmul_kernel)
        /*0044*/ 	.word	0x00000000
.L_14:


//--------------------- .nv.info.matmul_kernel    --------------------------
	.section	.nv.info.matmul_kernel,"",@"SHT_CUDA_INFO"
	.sectionflags	@""
	.align	4


	//----- nvinfo : EIATTR_CUDA_API_VERSION
	.align		4
        /*0000*/ 	.byte	0x04, 0x37
        /*0002*/ 	.short	(.L_16 - .L_15)
.L_15:
        /*0004*/ 	.word	0x00000081


	//----- nvinfo : EIATTR_KPARAM_INFO
	.align		4
.L_16:
        /*0008*/ 	.byte	0x04, 0x17
        /*000a*/ 	.short	(.L_18 - .L_17)
.L_17:
        /*000c*/ 	.word	0x00000000
        /*0010*/ 	.short	0x000d
        /*0012*/ 	.short	0x0048
        /*0014*/ 	.byte	0x00, 0xf4, 0x21, 0x00


	//----- nvinfo : EIATTR_KPARAM_INFO
	.align		4
.L_18:
        /*0018*/ 	.byte	0x04, 0x17
        /*001a*/ 	.short	(.L_20 - .L_19)
.L_19:
        /*001c*/ 	.word	0x00000000
        /*0020*/ 	.short	0x000c
        /*0022*/ 	.short	0x0040
        /*0024*/ 	.byte	0x00, 0xf4, 0x21, 0x00


	//----- nvinfo : EIATTR_KPARAM_INFO
	.align		4
.L_20:
        /*0028*/ 	.byte	0x04, 0x17
        /*002a*/ 	.short	(.L_22 - .L_21)
.L_21:
        /*002c*/ 	.word	0x00000000
        /*0030*/ 	.short	0x000b
        /*0032*/ 	.short	0x0038
        /*0034*/ 	.byte	0x00, 0xf0, 0x11, 0x00


	//----- nvinfo : EIATTR_KPARAM_INFO
	.align		4
.L_22:
        /*0038*/ 	.byte	0x04, 0x17
        /*003a*/ 	.short	(.L_24 - .L_23)
.L_23:
        /*003c*/ 	.word	0x00000000
        /*0040*/ 	.short	0x000a
        /*0042*/ 	.short	0x0034
        /*0044*/ 	.byte	0x00, 0xf0, 0x11, 0x00


	//----- nvinfo : EIATTR_KPARAM_INFO
	.align		4
.L_24:
        /*0048*/ 	.byte	0x04, 0x17
        /*004a*/ 	.short	(.L_26 - .L_25)
.L_25:
        /*004c*/ 	.word	0x00000000
        /*0050*/ 	.short	0x0009
        /*0052*/ 	.short	0x0030
        /*0054*/ 	.byte	0x00, 0xf0, 0x11, 0x00


	//----- nvinfo : EIATTR_KPARAM_INFO
	.align		4
.L_26:
        /*0058*/ 	.byte	0x04, 0x17
        /*005a*/ 	.short	(.L_28 - .L_27)
.L_27:
        /*005c*/ 	.word	0x00000000
        /*0060*/ 	.short	0x0008
        /*0062*/ 	.short	0x002c
        /*0064*/ 	.byte	0x00, 0xf0, 0x11, 0x00


	//----- nvinfo : EIATTR_KPARAM_INFO
	.align		4
.L_28:
        /*0068*/ 	.byte	0x04, 0x17
        /*006a*/ 	.short	(.L_30 - .L_29)
.L_29:
        /*006c*/ 	.word	0x00000000
        /*0070*/ 	.short	0x0007
        /*0072*/ 	.short	0x0028
        /*0074*/ 	.byte	0x00, 0xf0, 0x11, 0x00


	//----- nvinfo : EIATTR_KPARAM_INFO
	.align		4
.L_30:
        /*0078*/ 	.byte	0x04, 0x17
        /*007a*/ 	.short	(.L_32 - .L_31)
.L_31:
        /*007c*/ 	.word	0x00000000
        /*0080*/ 	.short	0x0006
        /*0082*/ 	.short	0x0024
        /*0084*/ 	.byte	0x00, 0xf0, 0x11, 0x00


	//----- nvinfo : EIATTR_KPARAM_INFO
	.align		4
.L_32:
        /*0088*/ 	.byte	0x04, 0x17
        /*008a*/ 	.short	(.L_34 - .L_33)
.L_33:
        /*008c*/ 	.word	0x00000000
        /*0090*/ 	.short	0x0005
        /*0092*/ 	.short	0x0020
        /*0094*/ 	.byte	0x00, 0xf0, 0x11, 0x00


	//----- nvinfo : EIATTR_KPARAM_INFO
	.align		4
.L_34:
        /*0098*/ 	.byte	0x04, 0x17
        /*009a*/ 	.short	(.L_36 - .L_35)
.L_35:
        /*009c*/ 	.word	0x00000000
        /*00a0*/ 	.short	0x0004
        /*00a2*/ 	.short	0x001c
        /*00a4*/ 	.byte	0x00, 0xf0, 0x11, 0x00


	//----- nvinfo : EIATTR_KPARAM_INFO
	.align		4
.L_36:
        /*00a8*/ 	.byte	0x04, 0x17
        /*00aa*/ 	.short	(.L_38 - .L_37)
.L_37:
        /*00ac*/ 	.word	0x00000000
        /*00b0*/ 	.short	0x0003
        /*00b2*/ 	.short	0x0018
        /*00b4*/ 	.byte	0x00, 0xf0, 0x11, 0x00


	//----- nvinfo : EIATTR_KPARAM_INFO
	.align		4
.L_38:
        /*00b8*/ 	.byte	0x04, 0x17
        /*00ba*/ 	.short	(.L_40 - .L_39)
.L_39:
        /*00bc*/ 	.word	0x00000000
        /*00c0*/ 	.short	0x0002
        /*00c2*/ 	.short	0x0010
        /*00c4*/ 	.byte	0x00, 0xf4, 0x21, 0x00


	//----- nvinfo : EIATTR_KPARAM_INFO
	.align		4
.L_40:
        /*00c8*/ 	.byte	0x04, 0x17
        /*00ca*/ 	.short	(.L_42 - .L_41)
.L_41:
        /*00cc*/ 	.word	0x00000000
        /*00d0*/ 	.short	0x0001
        /*00d2*/ 	.short	0x0008
        /*00d4*/ 	.byte	0x00, 0xf4, 0x21, 0x00


	//----- nvinfo : EIATTR_KPARAM_INFO
	.align		4
.L_42:
        /*00d8*/ 	.byte	0x04, 0x17
        /*00da*/ 	.short	(.L_44 - .L_43)
.L_43:
        /*00dc*/ 	.word	0x00000000
        /*00e0*/ 	.short	0x0000
        /*00e2*/ 	.short	0x0000
        /*00e4*/ 	.byte	0x00, 0xf4, 0x21, 0x00


	//----- nvinfo : EIATTR_AT_ENTRY_FRAGMENTS
	.align		4
.L_44:
        /*00e8*/ 	.byte	0x04, 0x4f
        /*00ea*/ 	.short	(.L_46 - .L_45)


	//   ....[0]....
.L_45:
        /*00ec*/ 	.word	0x00000004


	//----- nvinfo : EIATTR_RESERVED_SMEM_USED
	.align		4
.L_46:
        /*00f0*/ 	.byte	0x01, 0x41
	.zero		2


	//----- nvinfo : EIATTR_SPARSE_MMA_MASK
	.align		4
        /*00f4*/ 	.byte	0x03, 0x50
        /*00f6*/ 	.short	0x0000


	//----- nvinfo : EIATTR_TCGEN05_1CTA_USED
	.align		4
        /*00f8*/ 	.byte	0x01, 0x51
	.zero		2


	//----- nvinfo : EIATTR_MAXREG_COUNT
	.align		4
        /*00fc*/ 	.byte	0x03, 0x1b
        /*00fe*/ 	.short	0x00ff


	//----- nvinfo : EIATTR_NUM_BARRIERS
	.align		4
        /*0100*/ 	.byte	0x02, 0x4c
        /*0102*/ 	.byte	0x01
	.zero		1


	//----- nvinfo : EIATTR_INT_WARP_WIDE_INSTR_OFFSETS
	.align		4
        /*0104*/ 	.byte	0x04, 0x31
        /*0106*/ 	.short	(.L_48 - .L_47)


	//   ....[0]....
.L_47:
        /*0108*/ 	.word	0x00001360


	//   ....[1]....
        /*010c*/ 	.word	0x00001380


	//   ....[2]....
        /*0110*/ 	.word	0x000036b0


	//   ....[3]....
        /*0114*/ 	.word	0x00007a60


	//   ....[4]....
        /*0118*/ 	.word	0x00007ab0


	//----- nvinfo : EIATTR_COOP_GROUP_MASK_REGIDS
	.align		4
.L_48:
        /*011c*/ 	.byte	0x04, 0x29
        /*011e*/ 	.short	(.L_50 - .L_49)


	//   ....[0]....
.L_49:
        /*0120*/ 	.word	0xffffffff


	//   ....[1]....
        /*0124*/ 	.word	0xffffffff


	//   ....[2]....
        /*0128*/ 	.word	0xffffffff


	//   ....[3]....
        /*012c*/ 	.word	0xffffffff


	//----- nvinfo : EIATTR_COOP_GROUP_INSTR_OFFSETS
	.align		4
.L_50:
        /*0130*/ 	.byte	0x04, 0x28
        /*0132*/ 	.short	(.L_52 - .L_51)


	//   ....[0]....
.L_51:
        /*0134*/ 	.word	0x00000070


	//   ....[1]....
        /*0138*/ 	.word	0x00000320


	//   ....[2]....
        /*013c*/ 	.word	0x00007900


	//   ....[3]....
        /*0140*/ 	.word	0x00007b60


	//----- nvinfo : EIATTR_VRC_CTA_INIT_COUNT
	.align		4
.L_52:
        /*0144*/ 	.byte	0x02, 0x4a
        /*0146*/ 	.byte	0x80
	.zero		1


	//----- nvinfo : EIATTR_MBARRIER_INSTR_OFFSETS
	.align		4
        /*0148*/ 	.byte	0x04, 0x39
        /*014a*/ 	.short	(.L_54 - .L_53)


	//   ....[0]....
.L_53:
        /*014c*/ 	.word	0x000014c0
        /*0150*/ 	.word	0x000000ff
        /*0154*/ 	.word	0x00000000
        /*0158*/ 	.short	0x0100
        /*015a*/ 	.byte	0x0d
	.zero		1


	//   ....[1]....
        /*015c*/ 	.word	0x000036d0
        /*0160*/ 	.word	0x000000ff
        /*0164*/ 	.word	0x00012008
        /*0168*/ 	.short	0x0100
        /*016a*/ 	.byte	0x09
	.zero		1


	//   ....[2]....
        /*016c*/ 	.word	0x000057a0
        /*0170*/ 	.word	0x000000ff
        /*0174*/ 	.word	0x00000000
        /*0178*/ 	.short	0x010a
        /*017a*/ 	.byte	0x0d
	.zero		1


	//   ....[3]....
        /*017c*/ 	.word	0x000073f0
        /*0180*/ 	.word	0x000000ff
        /*0184*/ 	.word	0x00000000
        /*0188*/ 	.short	0x010a
        /*018a*/ 	.byte	0x0d
	.zero		1


	//   ....[4]....
        /*018c*/ 	.word	0x00007460
        /*0190*/ 	.word	0x000000ff
        /*0194*/ 	.word	0x00012000
        /*0198*/ 	.short	0x0108
        /*019a*/ 	.byte	0x09
	.zero		1


	//   ....[5]....
        /*019c*/ 	.word	0x00007520
        /*01a0*/ 	.word	0x000000ff
        /*01a4*/ 	.word	0x00012008
        /*01a8*/ 	.short	0x0108
        /*01aa*/ 	.byte	0x09
	.zero		1


	//   ....[6]....
        /*01ac*/ 	.word	0x00007b80
        /*01b0*/ 	.word	0x000000ff
        /*01b4*/ 	.word	0x00000000
        /*01b8*/ 	.short	0x010a
        /*01ba*/ 	.byte	0x0d
	.zero		1


	//   ....[7]....
        /*01bc*/ 	.word	0x00007bb0
        /*01c0*/ 	.word	0x000000ff
        /*01c4*/ 	.word	0x00000000
        /*01c8*/ 	.short	0x010a
        /*01ca*/ 	.byte	0x0d
	.zero		1


	//----- nvinfo : EIATTR_NUM_MBARRIERS
	.align		4
.L_54:
        /*01cc*/ 	.byte	0x03, 0x38
        /*01ce*/ 	.short	0x0002


	//----- nvinfo : EIATTR_EXIT_INSTR_OFFSETS
	.align		4
        /*01d0*/ 	.byte	0x04, 0x1c
        /*01d2*/ 	.short	(.L_56 - .L_55)


	//   ....[0]....
.L_55:
        /*01d4*/ 	.word	0x00007b70


	//----- nvinfo : EIATTR_REQNTID
	.align		4
.L_56:
        /*01d8*/ 	.byte	0x04, 0x10
        /*01da*/ 	.short	(.L_58 - .L_57)
.L_57:
        /*01dc*/ 	.word	0x00000100
        /*01e0*/ 	.word	0x00000001
        /*01e4*/ 	.word	0x00000001


	//----- nvinfo : EIATTR_CRS_STACK_SIZE
	.align		4
.L_58:
        /*01e8*/ 	.byte	0x04, 0x1e
        /*01ea*/ 	.short	(.L_60 - .L_59)
.L_59:
        /*01ec*/ 	.word	0x00000000


	//----- nvinfo : EIATTR_CBANK_PARAM_SIZE
	.align		4
.L_60:
        /*01f0*/ 	.byte	0x03, 0x19
        /*01f2*/ 	.short	0x0050


	//----- nvinfo : EIATTR_PARAM_CBANK
	.align		4
        /*01f4*/ 	.byte	0x04, 0x0a
        /*01f6*/ 	.short	(.L_62 - .L_61)
	.align		4
.L_61:
        /*01f8*/ 	.word	index@(.nv.constant0.matmul_kernel)
        /*01fc*/ 	.short	0x0380
        /*01fe*/ 	.short	0x0050


	//----- nvinfo : EIATTR_SW_WAR
	.align		4
.L_62:
        /*0200*/ 	.byte	0x04, 0x36
        /*0202*/ 	.short	(.L_64 - .L_63)
.L_63:
        /*0204*/ 	.word	0x00000008
.L_64:


//--------------------- .nv.compat                --------------------------
	.section	.nv.compat,"",@"SHT_CUDA_COMPAT_INFO"
	.align	4
        /*0000*/ 	.byte	0x02, 0x02, 0x02, 0x00, 0x02, 0x05, 0x05, 0x00, 0x02, 0x03, 0x00, 0x00, 0x02, 0x06, 0x01, 0x00


//--------------------- .nv.callgraph             --------------------------
	.section	.nv.callgraph,"",@"SHT_CUDA_CALLGRAPH"
	.align	4
	.sectionentsize	8
	.align		4
        /*0000*/ 	.word	0x00000000
	.align		4
        /*0004*/ 	.word	0xffffffff
	.align		4
        /*0008*/ 	.word	0x00000000
	.align		4
        /*000c*/ 	.word	0xfffffffe
	.align		4
        /*0010*/ 	.word	0x00000000
	.align		4
        /*0014*/ 	.word	0xfffffffd
	.align		4
        /*0018*/ 	.word	0x00000000
	.align		4
        /*001c*/ 	.word	0xfffffffc


//--------------------- .text.matmul_kernel       --------------------------
	.section	.text.matmul_kernel,"ax",@progbits
	.align	128
        .global         matmul_kernel
        .type           matmul_kernel,@function
        .size           matmul_kernel,(.L_x_20 - matmul_kernel)
        .other          matmul_kernel,@"STO_CUDA_ENTRY STV_DEFAULT"
matmul_kernel:
.text.matmul_kernel:
[----:B------:R-:W0:Y:S01]  /*0000*/  LDC R1, c[0x0][0x37c] ;  /* 0x0000df00ff017b82 */ /* 0x000e220000000800 */
[----:B------:R-:W1:Y:S01]  /*0010*/  S2R R0, SR_TID.X ;  /* 0x0000000000007919 */ /* 0x000e620000002100 */
[----:B------:R-:W2:Y:S01]  /*0020*/  LDCU.64 UR20, c[0x0][0x358] ;  /* 0x00006b00ff1477ac */ /* 0x000ea20008000a00 */
[----:B-1----:R-:W-:-:S13]  /*0030*/  ISETP.GE.U32.AND P0, PT, R0, 0x20, PT ;  /* 0x000000200000780c */ /* 0x002fda0003f06070 */
[----:B------:R-:W-:Y:S02]  /*0040*/  VOTEU.ANY UP0, P0 ;  /* 0x0000000000ff7886 */ /* 0x000fe40000000100 */
[----:B0-2---:R-:W-:Y:S05]  /*0050*/  BRA.U UP0, `(.L_x_0) ;  /* 0x0000000100b47547 */ /* 0x005fea000b800000 */
[----:B------:R-:W0:Y:S01]  /*0060*/  S2UR UR6, SR_CgaCtaId ;  /* 0x00000000000679c3 */ /* 0x000e220000008800 */
[----:B------:R-:W-:Y:S01]  /*0070*/  NOP ;  /* 0x0000000000007918 */ /* 0x000fe20000000000 */
[----:B------:R-:W-:Y:S02]  /*0080*/  UMOV UR4, 0x40 ;  /* 0x0000004000047882 */ /* 0x000fe40000000000 */
[----:B0-----:R-:W-:-:S09]  /*0090*/  ULEA UR4, UR6, UR4, 0x18 ;  /* 0x0000000406047291 */ /* 0x001fd2000f8ec0ff */
[----:B------:R-:W0:Y:S01]  /*00a0*/  LDS.U8 R0, [UR4] ;  /* 0x00000004ff007984 */ /* 0x000e220008000000 */
[----:B------:R-:W-:Y:S02]  /*00b0*/  UMOV UR4, 0x400 ;  /* 0x0000040000047882 */ /* 0x000fe40000000000 */
[----:B------:R-:W-:Y:S01]  /*00c0*/  ULEA UR4, UR6, UR4, 0x18 ;  /* 0x0000000406047291 */ /* 0x000fe2000f8ec0ff */
[----:B0-----:R-:W-:-:S13]  /*00d0*/  ISETP.NE.AND P0, PT, R0, RZ, PT ;  /* 0x000000ff0000720c */ /* 0x001fda0003f05270 */
[----:B------:R-:W-:Y:S05]  /*00e0*/  @P0 BRA `(.L_x_1) ;  /* 0x0000000000780947 */ /* 0x000fea0003800000 */
[----:B------:R-:W-:-:S13]  /*00f0*/  ELECT P0, URZ, PT ;  /* 0x0000000000ff782f */ /* 0x000fda0003800000 */
[----:B------:R-:W-:Y:S05]  /*0100*/  @!P0 BRA `(.L_x_2) ;  /* 0x0000000000808947 */ /* 0x000fea0003800000 */
[----:B------:R-:W-:Y:S01]  /*0110*/  UMOV UR5, 0x1 ;  /* 0x0000000100057882 */ /* 0x000fe20000000000 */
[----:B------:R-:W-:-:S04]  /*0120*/  IMAD.MOV.U32 R4, RZ, RZ, 0x1 ;  /* 0x00000001ff047424 */ /* 0x000fc800078e00ff */
[----:B------:R-:W-:Y:S04]  /*0130*/  DEPBAR.LE SB0, 0x36 ;  /* 0x00008d800000791a */ /* 0x000fe80000000000 */
[----:B------:R-:W0:Y:S02]  /*0140*/  UTCATOMSWS.FIND_AND_SET.ALIGN UP1, UR5, UR5 ;  /* 0x00000005000575e3 */ /* 0x000e240008020800 */
[----:B0-----:R-:W-:-:S04]  /*0150*/  PLOP3.LUT P0, PT, PT, PT, UP1, 0x80, 0x8 ;  /* 0x000000000008781c */ /* 0x001fc80003f0f018 */
[----:B------:R-:W-:-:S04]  /*0160*/  SEL R0, RZ, 0xffffffff, !P0 ;  /* 0xffffffffff007807 */ /* 0x000fc80004000000 */
[----:B------:R-:W-:Y:S01]  /*0170*/  ISETP.NE.AND P0, PT, R0, RZ, PT ;  /* 0x000000ff0000720c */ /* 0x000fe20003f05270 */
[----:B------:R-:W-:-:S12]  /*0180*/  IMAD.U32 R0, RZ, RZ, UR5 ;  /* 0x00000005ff007e24 */ /* 0x000fd8000f8e00ff */
[----:B------:R-:W-:Y:S05]  /*0190*/  @P0 BRA `(.L_x_3) ;  /* 0x0000000000240947 */ /* 0x000fea0003800000 */
.L_x_4:
[----:B------:R-:W-:Y:S05]  /*01a0*/  NANOSLEEP 0x64 ;  /* 0x000000640000795d */ /* 0x000fea0003800000 */
[----:B------:R-:W-:-:S05]  /*01b0*/  UMOV UR5, 0x1 ;  /* 0x0000000100057882 */ /* 0x000fca0000000000 */
[----:B------:R-:W-:Y:S04]  /*01c0*/  DEPBAR.LE SB0, 0x36 ;  /* 0x00008d800000791a */ /* 0x000fe80000000000 */
[----:B------:R-:W0:Y:S02]  /*01d0*/  UTCATOMSWS.FIND_AND_SET.ALIGN UP1, UR5, UR5 ;  /* 0x00000005000575e3 */ /* 0x000e240008020800 */
[----:B0-----:R-:W-:-:S04]  /*01e0*/  PLOP3.LUT P0, PT, PT, PT, UP1, 0x80, 0x8 ;  /* 0x000000000008781c */ /* 0x001fc80003f0f018 */
[----:B------:R-:W-:-:S04]  /*01f0*/  SEL R0, RZ, 0xffffffff, !P0 ;  /* 0xffffffffff007807 */ /* 0x000fc80004000000 */
[----:B------:R-:W-:Y:S01]  /*0200*/  ISETP.NE.AND P0, PT, R0, RZ, PT ;  /* 0x000000ff0000720c */ /* 0x000fe20003f05270 */
[----:B------:R-:W-:-:S12]  /*0210*/  IMAD.U32 R0, RZ, RZ, UR5 ;  /* 0x00000005ff007e24 */ /* 0x000fd8000f8e00ff */
[----:B------:R-:W-:Y:S05]  /*0220*/  @!P0 BRA `(.L_x_4) ;  /* 0xfffffffc00dc8947 */ /* 0x000fea000383ffff */
.L_x_3:
[----:B------:R-:W-:Y:S01]  /*0230*/  VIADD R3, R0, 0x10 ;  /* 0x0000001000037836 */ /* 0x000fe20000000000 */
[----:B------:R-:W-:Y:S01]  /*0240*/  UMOV UR5, 0x50 ;  /* 0x0000005000057882 */ /* 0x000fe20000000000 */
[----:B------:R-:W-:Y:S01]  /*0250*/  SHF.L.U32 R2, R4, R0, RZ ;  /* 0x0000000004027219 */ /* 0x000fe200000006ff */
[----:B------:R-:W-:Y:S01]  /*0260*/  ULEA UR5, UR6, UR5, 0x18 ;  /* 0x0000000506057291 */ /* 0x000fe2000f8ec0ff */
[----:B------:R-:W-:Y:S01]  /*0270*/  IMAD.SHL.U32 R0, R0, 0x20, RZ ;  /* 0x0000002000007824 */ /* 0x000fe200078e00ff */
[----:B------:R-:W-:-:S04]  /*0280*/  SHF.L.U32 R3, R4, R3, RZ ;  /* 0x0000000304037219 */ /* 0x000fc800000006ff */
[----:B------:R-:W-:-:S05]  /*0290*/  LOP3.LUT R2, R3, R2, RZ, 0xfc, !PT ;  /* 0x0000000203027212 */ /* 0x000fca00078efcff */
[----:B------:R0:W-:Y:S04]  /*02a0*/  ATOMS.OR RZ, [UR5], R2 ;  /* 0x00000002ffff798c */ /* 0x0001e8000b000005 */
[----:B------:R0:W-:Y:S01]  /*02b0*/  STS [UR4], R0 ;  /* 0x00000000ff007988 */ /* 0x0001e20008000804 */
[----:B------:R-:W-:Y:S05]  /*02c0*/  BRA `(.L_x_2) ;  /* 0x0000000000107947 */ /* 0x000fea0003800000 */
.L_x_1:
[----:B------:R-:W-:Y:S01]  /*02d0*/  IMAD.MOV.U32 R0, RZ, RZ, -0x1 ;  /* 0xffffffffff007424 */ /* 0x000fe200078e00ff */
[----:B------:R-:W-:-:S04]  /*02e0*/  MOV R2, 0x310 ;  /* 0x0000031000027802 */ /* 0x000fc80000000f00 */
[----:B------:R0:W-:Y:S03]  /*02f0*/  STS [UR4], R0 ;  /* 0x00000000ff007988 */ /* 0x0001e60008000804 */
[----:B0-----:R-:W-:Y:S05]  /*0300*/  CALL.REL.NOINC `($__internal_1_$__cuda_sm10x_tcgen05_guardrail_trap_phase_invalid_during_alloc) ;  /* 0x0000007800407944 */ /* 0x001fea0003c00000 */
.L_x_2:
[----:B------:R-:W-:Y:S05]  /*0310*/  WARPSYNC.ALL ;  /* 0x0000000000007948 */ /* 0x000fea0003800000 */
[----:B------:R-:W-:Y:S01]  /*0320*/  NOP ;  /* 0x0000000000007918 */ /* 0x000fe20000000000 */
.L_x_0:
[----:B------:R-:W1:Y:S01]  /*0330*/  LDC.64 R34, c[0x0][0x398] ;  /* 0x0000e600ff227b82 */ /* 0x000e620000000a00 */
[----:B------:R-:W2:Y:S01]  /*0340*/  S2R R5, SR_CTAID.X ;  /* 0x0000000000057919 */ /* 0x000ea20000002500 */
[----:B------:R-:W-:Y:S01]  /*0350*/  UMOV UR9, 0x400 ;  /* 0x0000040000097882 */ /* 0x000fe20000000000 */
[----:B------:R-:W3:Y:S01]  /*0360*/  LDCU.128 UR12, c[0x0][0x3a0] ;  /* 0x00007400ff0c77ac */ /* 0x000ee20008000c00 */
[----:B------:R-:W4:Y:S01]  /*0370*/  S2R R100, SR_TID.X ;  /* 0x0000000000647919 */ /* 0x000f220000002100 */
[----:B------:R-:W0:Y:S03]  /*0380*/  LDCU.128 UR24, c[0x0][0x380] ;  /* 0x00007000ff1877ac */ /* 0x000e260008000c00 */
[----:B------:R-:W5:Y:S01]  /*0390*/  S2UR UR6, SR_CgaCtaId ;  /* 0x00000000000679c3 */ /* 0x000f620000008800 */
[----:B---3--:R-:W-:Y:S01]  /*03a0*/  UIADD3 UR23, UPT, UPT, UR12, 0x7f, URZ ;  /* 0x0000007f0c177890 */ /* 0x008fe2000fffe0ff */
[----:B01----:R-:W-:Y:S01]  /*03b0*/  VIADD R0, R35, 0xf ;  /* 0x0000000f23007836 */ /* 0x003fe20000000000 */
[----:B------:R-:W-:-:S02]  /*03c0*/  IABS R22, R34 ;  /* 0x0000002200167213 */ /* 0x000fc40000000000 */
[----:B------:R-:W-:Y:S01]  /*03d0*/  UISETP.GT.AND UP1, UPT, UR23, 0x7f, UPT ;  /* 0x0000007f1700788c */ /* 0x000fe2000bf24270 */
[----:B------:R-:W-:Y:S02]  /*03e0*/  IABS R21, R35 ;  /* 0x0000002300157213 */ /* 0x000fe40000000000 */
[----:B------:R-:W-:Y:S01]  /*03f0*/  SHF.R.S32.HI R3, RZ, 0x1f, R0 ;  /* 0x0000001fff037819 */ /* 0x000fe20000011400 */
[----:B-----5:R-:W-:-:S03]  /*0400*/  ULEA UR9, UR6, UR9, 0x18 ;  /* 0x0000000906097291 */ /* 0x020fc6000f8ec0ff */
[----:B------:R-:W-:Y:S02]  /*0410*/  LEA.HI R3, R3, R0, RZ, 0x4 ;  /* 0x0000000003037211 */ /* 0x000fe400078f20ff */
[----:B--2---:R-:W-:Y:S01]  /*0420*/  IABS R8, R5 ;  /* 0x0000000500087213 */ /* 0x004fe20000000000 */
[----:B------:R-:W-:Y:S01]  /*0430*/  UIADD3 UR17, UPT, UPT, UR9, 0x12000, URZ ;  /* 0x0001200009117890 */ /* 0x000fe2000fffe0ff */
[----:B------:R-:W-:Y:S02]  /*0440*/  SHF.R.S32.HI R3, RZ, 0x4, R3 ;  /* 0x00000004ff037819 */ /* 0x000fe40000011403 */
[----:B----4-:R-:W-:-:S03]  /*0450*/  SHF.R.U32.HI R33, RZ, 0x7, R100 ;  /* 0x00000007ff217819 */ /* 0x010fc60000011664 */
[----:B------:R-:W-:Y:S01]  /*0460*/  IMAD.SHL.U32 R4, R3, 0x8, RZ ;  /* 0x0000000803047824 */ /* 0x000fe200078e00ff */
[----:B------:R-:W-:-:S04]  /*0470*/  SGXT.U32 R33, R33, 0x1 ;  /* 0x000000012121781a */ /* 0x000fc80000000000 */
[-C--:B------:R-:W-:Y:S02]  /*0480*/  IABS R7, R4.reuse ;  /* 0x0000000400077213 */ /* 0x080fe40000000000 */
[----:B------:R-:W-:Y:S02]  /*0490*/  IABS R10, R4 ;  /* 0x00000004000a7213 */ /* 0x000fe40000000000 */
[----:B------:R-:W0:Y:S08]  /*04a0*/  I2F.RP R0, R7 ;  /* 0x0000000700007306 */ /* 0x000e300000209400 */
[----:B0-----:R-:W0:Y:S02]  /*04b0*/  MUFU.RCP R0, R0 ;  /* 0x0000000000007308 */ /* 0x001e240000001000 */
[----:B0-----:R-:W-:-:S02]  /*04c0*/  VIADD R2, R0, 0xffffffe ;  /* 0x0ffffffe00027836 */ /* 0x001fc40000000000 */
[----:B------:R-:W-:-:S04]  /*04d0*/  IMAD.MOV R0, RZ, RZ, -R10 ;  /* 0x000000ffff007224 */ /* 0x000fc800078e0a0a */
[----:B------:R0:W1:Y:S02]  /*04e0*/  F2I.FTZ.U32.TRUNC.NTZ R3, R2 ;  /* 0x0000000200037305 */ /* 0x000064000021f000 */
[----:B0-----:R-:W-:Y:S02]  /*04f0*/  IMAD.MOV.U32 R2, RZ, RZ, RZ ;  /* 0x000000ffff027224 */ /* 0x001fe400078e00ff */
[----:B-1----:R-:W-:-:S04]  /*0500*/  IMAD.MOV R6, RZ, RZ, -R3 ;  /* 0x000000ffff067224 */ /* 0x002fc800078e0a03 */
[----:B------:R-:W-:Y:S02]  /*0510*/  IMAD R9, R6, R7, RZ ;  /* 0x0000000706097224 */ /* 0x000fe400078e02ff */
[----:B------:R-:W-:Y:S02]  /*0520*/  IMAD.MOV.U32 R6, RZ, RZ, R8 ;  /* 0x000000ffff067224 */ /* 0x000fe400078e0008 */
[----:B------:R-:W-:-:S06]  /*0530*/  IMAD.HI.U32 R3, R3, R9, R2 ;  /* 0x0000000903037227 */ /* 0x000fcc00078e0002 */
[----:B------:R-:W-:-:S04]  /*0540*/  IMAD.HI.U32 R3, R3, R6, RZ ;  /* 0x0000000603037227 */ /* 0x000fc800078e00ff */
[----:B------:R-:W-:Y:S01]  /*0550*/  IMAD R0, R3, R0, R6 ;  /* 0x0000000003007224 */ /* 0x000fe200078e0206 */
[----:B------:R-:W-:Y:S04]  /*0560*/  BAR.SYNC.DEFER_BLOCKING 0x0 ;  /* 0x0000000000007b1d */ /* 0x000fe80000010000 */
[----:B------:R-:W-:-:S13]  /*0570*/  ISETP.GT.U32.AND P1, PT, R7, R0, PT ;  /* 0x000000000700720c */ /* 0x000fda0003f24070 */
[----:B------:R-:W-:Y:S02]  /*0580*/  @!P1 IMAD.IADD R0, R0, 0x1, -R7 ;  /* 0x0000000100009824 */ /* 0x000fe400078e0a07 */
[----:B------:R-:W-:Y:S01]  /*0590*/  @!P1 VIADD R3, R3, 0x1 ;  /* 0x0000000103039836 */ /* 0x000fe20000000000 */
[----:B------:R-:W-:Y:S02]  /*05a0*/  ISETP.NE.AND P1, PT, R4, RZ, PT ;  /* 0x000000ff0400720c */ /* 0x000fe40003f25270 */
[----:B------:R-:W-:Y:S02]  /*05b0*/  ISETP.GE.U32.AND P0, PT, R0, R7, PT ;  /* 0x000000070000720c */ /* 0x000fe40003f06070 */
[----:B------:R-:W-:-:S04]  /*05c0*/  LOP3.LUT R0, R5, R4, RZ, 0x3c, !PT ;  /* 0x0000000405007212 */ /* 0x000fc800078e3cff */
[----:B------:R-:W-:Y:S01]  /*05d0*/  ISETP.GE.AND P2, PT, R0, RZ, PT ;  /* 0x000000ff0000720c */ /* 0x000fe20003f46270 */
[----:B------:R-:W-:-:S06]  /*05e0*/  VIADD R0, R34, 0x7f ;  /* 0x0000007f22007836 */ /* 0x000fcc0000000000 */
[----:B------:R-:W-:-:S04]  /*05f0*/  @P0 VIADD R3, R3, 0x1 ;  /* 0x0000000103030836 */ /* 0x000fc80000000000 */
[----:B------:R-:W-:Y:S01]  /*0600*/  IMAD.MOV.U32 R2, RZ, RZ, R3 ;  /* 0x000000ffff027224 */ /* 0x000fe200078e0003 */
[----:B------:R-:W-:-:S03]  /*0610*/  SHF.R.S32.HI R3, RZ, 0x1f, R0 ;  /* 0x0000001fff037819 */ /* 0x000fc60000011400 */
[----:B------:R-:W-:Y:S01]  /*0620*/  @!P2 IMAD.MOV R2, RZ, RZ, -R2 ;  /* 0x000000ffff02a224 */ /* 0x000fe200078e0a02 */
[----:B------:R-:W-:Y:S02]  /*0630*/  @!P1 LOP3.LUT R2, RZ, R4, RZ, 0x33, !PT ;  /* 0x00000004ff029212 */ /* 0x000fe400078e33ff */
[----:B------:R-:W-:-:S03]  /*0640*/  LEA.HI R3, R3, R0, RZ, 0x7 ;  /* 0x0000000003037211 */ /* 0x000fc600078f38ff */
[----:B------:R-:W-:Y:S02]  /*0650*/  IMAD.SHL.U32 R9, R2, 0x8, RZ ;  /* 0x0000000802097824 */ /* 0x000fe400078e00ff */
[----:B------:R-:W-:-:S03]  /*0660*/  IMAD.MOV R2, RZ, RZ, -R2 ;  /* 0x000000ffff027224 */ /* 0x000fc600078e0a02 */
[----:B------:R-:W-:Y:S01]  /*0670*/  LEA.HI.SX32 R3, R3, -R9, 0x19 ;  /* 0x8000000903037211 */ /* 0x000fe200078fcaff */
[----:B------:R-:W-:Y:S02]  /*0680*/  IMAD R8, R4, R2, R5 ;  /* 0x0000000204087224 */ /* 0x000fe400078e0205 */
[----:B------:R-:W-:Y:S01]  /*0690*/  IMAD.MOV.U32 R2, RZ, RZ, RZ ;  /* 0x000000ffff027224 */ /* 0x000fe200078e00ff */
[----:B------:R-:W-:Y:S01]  /*06a0*/  VIMNMX R11, PT, PT, R3, 0x8, PT ;  /* 0x00000008030b7848 */ /* 0x000fe20003fe0100 */
[----:B------:R-:W0:Y:S03]  /*06b0*/  I2F.RP R4, R22 ;  /* 0x0000001600047306 */ /* 0x000e260000209400 */
[----:B------:R-:W-:-:S05]  /*06c0*/  IABS R7, R11 ;  /* 0x0000000b00077213 */ /* 0x000fca0000000000 */
[----:B------:R-:W1:Y:S08]  /*06d0*/  I2F.RP R0, R7 ;  /* 0x0000000700007306 */ /* 0x000e700000209400 */
[----:B0-----:R-:W-:Y:S08]  /*06e0*/  MUFU.RCP R4, R4 ;  /* 0x0000000400047308 */ /* 0x001ff00000001000 */
[----:B-1----:R-:W0:Y:S02]  /*06f0*/  MUFU.RCP R0, R0 ;  /* 0x0000000000007308 */ /* 0x002e240000001000 */
[----:B0-----:R-:W-:Y:S01]  /*0700*/  VIADD R3, R0, 0xffffffe ;  /* 0x0ffffffe00037836 */ /* 0x001fe20000000000 */
[----:B------:R-:W-:-:S05]  /*0710*/  IABS R0, R8 ;  /* 0x0000000800007213 */ /* 0x000fca0000000000 */
[----:B------:R-:W0:Y:S02]  /*0720*/  F2I.FTZ.U32.TRUNC.NTZ R3, R3 ;  /* 0x0000000300037305 */ /* 0x000e24000021f000 */
[----:B0-----:R-:W-:-:S04]  /*0730*/  IMAD.MOV R6, RZ, RZ, -R3 ;  /* 0x000000ffff067224 */ /* 0x001fc800078e0a03 */
[----:B------:R-:W-:Y:S01]  /*0740*/  IMAD R5, R6, R7, RZ ;  /* 0x0000000706057224 */ /* 0x000fe200078e02ff */
[----:B------:R-:W-:-:S03]  /*0750*/  IABS R6, R11 ;  /* 0x0000000b00067213 */ /* 0x000fc60000000000 */
[----:B------:R-:W-:-:S04]  /*0760*/  IMAD.HI.U32 R2, R3, R5, R2 ;  /* 0x0000000503027227 */ /* 0x000fc800078e0002 */
[----:B------:R-:W-:Y:S02]  /*0770*/  IMAD.MOV.U32 R3, RZ, RZ, R0 ;  /* 0x000000ffff037224 */ /* 0x000fe400078e0000 */
[----:B------:R-:W-:Y:S02]  /*0780*/  IMAD.MOV R0, RZ, RZ, -R6 ;  /* 0x000000ffff007224 */ /* 0x000fe400078e0a06 */
[----:B------:R-:W0:Y:S01]  /*0790*/  I2F.RP R6, R21 ;  /* 0x0000001500067306 */ /* 0x000e220000209400 */
[----:B------:R-:W-:-:S04]  /*07a0*/  IMAD.HI.U32 R2, R2, R3, RZ ;  /* 0x0000000302027227 */ /* 0x000fc800078e00ff */
[----:B------:R-:W-:Y:S02]  /*07b0*/  IMAD R0, R2, R0, R3 ;  /* 0x0000000002007224 */ /* 0x000fe400078e0203 */
[----:B------:R-:W-:-:S03]  /*07c0*/  VIADD R3, R4, 0xffffffe ;  /* 0x0ffffffe04037836 */ /* 0x000fc60000000000 */
[----:B------:R-:W-:-:S03]  /*07d0*/  ISETP.GT.U32.AND P1, PT, R7, R0, PT ;  /* 0x000000000700720c */ /* 0x000fc60003f24070 */
[----:B------:R-:W1:Y:S08]  /*07e0*/  F2I.FTZ.U32.TRUNC.NTZ R3, R3 ;  /* 0x0000000300037305 */ /* 0x000e70000021f000 */
[----:B0-----:R-:W0:Y:S02]  /*07f0*/  MUFU.RCP R6, R6 ;  /* 0x0000000600067308 */ /* 0x001e240000001000 */
[----:B------:R-:W-:-:S02]  /*0800*/  @!P1 IMAD.IADD R0, R0, 0x1, -R7 ;  /* 0x0000000100009824 */ /* 0x000fc400078e0a07 */
[----:B------:R-:W-:Y:S01]  /*0810*/  @!P1 VIADD R2, R2, 0x1 ;  /* 0x0000000102029836 */ /* 0x000fe20000000000 */
[----:B------:R-:W-:Y:S02]  /*0820*/  ISETP.NE.AND P1, PT, R11, RZ, PT ;  /* 0x000000ff0b00720c */ /* 0x000fe40003f25270 */
[----:B------:R-:W-:Y:S01]  /*0830*/  ISETP.GE.U32.AND P0, PT, R0, R7, PT ;  /* 0x000000070000720c */ /* 0x000fe20003f06070 */
[----:B-1----:R-:W-:Y:S01]  /*0840*/  IMAD.MOV R7, RZ, RZ, -R3 ;  /* 0x000000ffff077224 */ /* 0x002fe200078e0a03 */
[----:B------:R-:W-:-:S03]  /*0850*/  LOP3.LUT R0, R8, R11, RZ, 0x3c, !PT ;  /* 0x0000000b08007212 */ /* 0x000fc600078e3cff */
[----:B------:R-:W-:Y:S01]  /*0860*/  IMAD R7, R7, R22, RZ ;  /* 0x0000001607077224 */ /* 0x000fe200078e02ff */
[----:B------:R-:W-:Y:S01]  /*0870*/  ISETP.GE.AND P2, PT, R0, RZ, PT ;  /* 0x000000ff0000720c */ /* 0x000fe20003f46270 */
[----:B0-----:R-:W-:-:S06]  /*0880*/  VIADD R5, R6, 0xffffffe ;  /* 0x0ffffffe06057836 */ /* 0x001fcc0000000000 */
[----:B------:R-:W-:Y:S01]  /*0890*/  @P0 VIADD R2, R2, 0x1 ;  /* 0x0000000102020836 */ /* 0x000fe20000000000 */
[----:B------:R-:W0:Y:S03]  /*08a0*/  F2I.FTZ.U32.TRUNC.NTZ R5, R5 ;  /* 0x0000000500057305 */ /* 0x000e26000021f000 */
[----:B------:R-:W-:Y:S02]  /*08b0*/  IMAD.MOV.U32 R10, RZ, RZ, R2 ;  /* 0x000000ffff0a7224 */ /* 0x000fe400078e0002 */
[----:B------:R-:W-:Y:S02]  /*08c0*/  IMAD.MOV.U32 R2, RZ, RZ, RZ ;  /* 0x000000ffff027224 */ /* 0x000fe400078e00ff */
[----:B------:R-:W-:Y:S01]  /*08d0*/  @!P2 IMAD.MOV R10, RZ, RZ, -R10 ;  /* 0x000000ffff0aa224 */ /* 0x000fe200078e0a0a */
[----:B------:R-:W-:Y:S01]  /*08e0*/  @!P1 LOP3.LUT R10, RZ, R11, RZ, 0x33, !PT ;  /* 0x0000000bff0a9212 */ /* 0x000fe200078e33ff */
[----:B------:R-:W-:-:S04]  /*08f0*/  IMAD.HI.U32 R6, R3, R7, R2 ;  /* 0x0000000703067227 */ /* 0x000fc800078e0002 */
[----:B------:R-:W-:Y:S02]  /*0900*/  IMAD.MOV R0, RZ, RZ, -R10 ;  /* 0x000000ffff007224 */ /* 0x000fe400078e0a0a */
[----:B0-----:R-:W-:Y:S02]  /*0910*/  IMAD.MOV R4, RZ, RZ, -R5 ;  /* 0x000000ffff047224 */ /* 0x001fe400078e0a05 */
[----:B------:R-:W-:Y:S02]  /*0920*/  IMAD R0, R11, R0, R8 ;  /* 0x000000000b007224 */ /* 0x000fe400078e0208 */
[----:B------:R-:W-:Y:S02]  /*0930*/  IMAD R7, R4, R21, RZ ;  /* 0x0000001504077224 */ /* 0x000fe400078e02ff */
[----:B------:R-:W-:Y:S02]  /*0940*/  IMAD.MOV.U32 R4, RZ, RZ, RZ ;  /* 0x000000ffff047224 */ /* 0x000fe400078e00ff */
[----:B------:R-:W-:-:S02]  /*0950*/  IMAD.SHL.U32 R8, R10, 0x10, RZ ;  /* 0x000000100a087824 */ /* 0x000fc400078e00ff */
[----:B------:R-:W-:Y:S01]  /*0960*/  IMAD.HI.U32 R7, R5, R7, R4 ;  /* 0x0000000705077227 */ /* 0x000fe200078e0004 */
[----:B------:R-:W-:Y:S02]  /*0970*/  LOP3.LUT R4, R100, 0x7f, RZ, 0xc0, !PT ;  /* 0x0000007f64047812 */ /* 0x000fe400078ec0ff */
[C-C-:B------:R-:W-:Y:S01]  /*0980*/  LOP3.LUT R2, R8.reuse, 0x2, R33.reuse, 0xfe, !PT ;  /* 0x0000000208027812 */ /* 0x140fe200078efe21 */
[----:B------:R-:W-:Y:S01]  /*0990*/  IMAD.IADD R5, R9, 0x1, R0 ;  /* 0x0000000109057824 */ /* 0x000fe200078e0200 */
[C---:B------:R-:W-:Y:S02]  /*09a0*/  LOP3.LUT R0, R8.reuse, R33, RZ, 0xfc, !PT ;  /* 0x0000002108007212 */ /* 0x040fe400078efcff */
[----:B------:R-:W-:Y:S01]  /*09b0*/  IABS R16, R2 ;  /* 0x0000000200107213 */ /* 0x000fe20000000000 */
[----:B------:R-:W-:Y:S01]  /*09c0*/  IMAD R12, R5, 0x80, R4 ;  /* 0x00000080050c7824 */ /* 0x000fe200078e0204 */
[----:B------:R-:W-:Y:S02]  /*09d0*/  IABS R14, R0 ;  /* 0x00000000000e7213 */ /* 0x000fe40000000000 */
[----:B------:R-:W-:Y:S01]  /*09e0*/  LOP3.LUT R3, R8, 0x4, R33, 0xfe, !PT ;  /* 0x0000000408037812 */ /* 0x000fe200078efe21 */
[----:B------:R-:W-:Y:S01]  /*09f0*/  IMAD.HI.U32 R9, R7, R16, RZ ;  /* 0x0000001007097227 */ /* 0x000fe200078e00ff */
[----:B------:R-:W-:-:S02]  /*0a00*/  IABS R11, R12 ;  /* 0x0000000c000b7213 */ /* 0x000fc40000000000 */
[----:B------:R-:W-:Y:S01]  /*0a10*/  IABS R18, R3 ;  /* 0x0000000300127213 */ /* 0x000fe20000000000 */
[----:B------:R-:W-:Y:S01]  /*0a20*/  IMAD.HI.U32 R5, R7, R14, RZ ;  /* 0x0000000e07057227 */ /* 0x000fe200078e00ff */
[C-C-:B------:R-:W-:Y:S02]  /*0a30*/  LOP3.LUT R15, R8.reuse, 0xa, R33.reuse, 0xfe, !PT ;  /* 0x0000000a080f7812 */ /* 0x140fe400078efe21 */
[----:B------:R-:W-:Y:S01]  /*0a40*/  LOP3.LUT R17, R8, 0xe, R33, 0xfe, !PT ;  /* 0x0000000e08117812 */ /* 0x000fe200078efe21 */
[----:B------:R-:W-:Y:S01]  /*0a50*/  IMAD.HI.U32 R6, R6, R11, RZ ;  /* 0x0000000b06067227 */ /* 0x000fe200078e00ff */
[----:B------:R-:W-:Y:S02]  /*0a60*/  IABS R26, R15 ;  /* 0x0000000f001a7213 */ /* 0x000fe40000000000 */
[----:B------:R-:W-:Y:S01]  /*0a70*/  IABS R30, R17 ;  /* 0x00000011001e7213 */ /* 0x000fe20000000000 */
[----:B------:R-:W-:Y:S02]  /*0a80*/  IMAD.MOV R13, RZ, RZ, -R5 ;  /* 0x000000ffff0d7224 */ /* 0x000fe400078e0a05 */
[----:B------:R-:W-:-:S02]  /*0a90*/  IMAD.MOV R9, RZ, RZ, -R9 ;  /* 0x000000ffff097224 */ /* 0x000fc400078e0a09 */
[----:B------:R-:W-:Y:S02]  /*0aa0*/  IMAD.MOV R5, RZ, RZ, -R6 ;  /* 0x000000ffff057224 */ /* 0x000fe400078e0a06 */
[C---:B------:R-:W-:Y:S01]  /*0ab0*/  IMAD R6, R21.reuse, R13, R14 ;  /* 0x0000000d15067224 */ /* 0x040fe200078e020e */
[C-C-:B------:R-:W-:Y:S01]  /*0ac0*/  LOP3.LUT R13, R8.reuse, 0x6, R33.reuse, 0xfe, !PT ;  /* 0x00000006080d7812 */ /* 0x140fe200078efe21 */
[----:B------:R-:W-:Y:S01]  /*0ad0*/  IMAD R9, R21, R9, R16 ;  /* 0x0000000915097224 */ /* 0x000fe200078e0210 */
[C-C-:B------:R-:W-:Y:S01]  /*0ae0*/  LOP3.LUT R14, R8.reuse, 0x8, R33.reuse, 0xfe, !PT ;  /* 0x00000008080e7812 */ /* 0x140fe200078efe21 */
[C---:B------:R-:W-:Y:S01]  /*0af0*/  IMAD.HI.U32 R10, R7.reuse, R18, RZ ;  /* 0x00000012070a7227 */ /* 0x040fe200078e00ff */
[----:B------:R-:W-:Y:S02]  /*0b00*/  LOP3.LUT R16, R8, 0xc, R33, 0xfe, !PT ;  /* 0x0000000c08107812 */ /* 0x000fe400078efe21 */
[----:B------:R-:W-:Y:S01]  /*0b10*/  IABS R20, R13 ;  /* 0x0000000d00147213 */ /* 0x000fe20000000000 */
[----:B------:R-:W-:Y:S01]  /*0b20*/  IMAD.MOV R10, RZ, RZ, -R10 ;  /* 0x000000ffff0a7224 */ /* 0x000fe200078e0a0a */
[----:B------:R-:W-:Y:S01]  /*0b30*/  IABS R24, R14 ;  /* 0x0000000e00187213 */ /* 0x000fe20000000000 */
[----:B------:R-:W-:Y:S01]  /*0b40*/  IMAD R5, R22, R5, R11 ;  /* 0x0000000516057224 */ /* 0x000fe200078e020b */
[----:B------:R-:W-:Y:S01]  /*0b50*/  IABS R28, R16 ;  /* 0x00000010001c7213 */ /* 0x000fe20000000000 */
[----:B------:R-:W-:Y:S01]  /*0b60*/  IMAD.HI.U32 R8, R7, R20, RZ ;  /* 0x0000001407087227 */ /* 0x000fe200078e00ff */
[----:B------:R-:W-:-:S02]  /*0b70*/  ISETP.GT.U32.AND P2, PT, R21, R6, PT ;  /* 0x000000061500720c */ /* 0x000fc40003f44070 */
[----:B------:R-:W-:Y:S01]  /*0b80*/  ISETP.GT.U32.AND P0, PT, R22, R5, PT ;  /* 0x000000051600720c */ /* 0x000fe20003f04070 */
[C---:B------:R-:W-:Y:S01]  /*0b90*/  IMAD R10, R21.reuse, R10, R18 ;  /* 0x0000000a150a7224 */ /* 0x040fe200078e0212 */
[----:B------:R-:W-:Y:S01]  /*0ba0*/  ISETP.GT.U32.AND P3, PT, R21, R9, PT ;  /* 0x000000091500720c */ /* 0x000fe20003f64070 */
[----:B------:R-:W-:-:S03]  /*0bb0*/  IMAD.HI.U32 R11, R7, R24, RZ ;  /* 0x00000018070b7227 */ /* 0x000fc600078e00ff */
[----:B------:R-:W-:Y:S01]  /*0bc0*/  ISETP.GT.U32.AND P6, PT, R21, R10, PT ;  /* 0x0000000a1500720c */ /* 0x000fe20003fc4070 */
[----:B------:R-:W-:-:S04]  /*0bd0*/  IMAD.HI.U32 R18, R7, R26, RZ ;  /* 0x0000001a07127227 */ /* 0x000fc800078e00ff */
[----:B------:R-:W-:-:S04]  /*0be0*/  IMAD.HI.U32 R19, R7, R28, RZ ;  /* 0x0000001c07137227 */ /* 0x000fc800078e00ff */
[----:B------:R-:W-:-:S04]  /*0bf0*/  IMAD.HI.U32 R7, R7, R30, RZ ;  /* 0x0000001e07077227 */ /* 0x000fc800078e00ff */
[----:B------:R-:W-:Y:S02]  /*0c00*/  IMAD.MOV R8, RZ, RZ, -R8 ;  /* 0x000000ffff087224 */ /* 0x000fe400078e0a08 */
[----:B------:R-:W-:Y:S02]  /*0c10*/  IMAD.MOV R11, RZ, RZ, -R11 ;  /* 0x000000ffff0b7224 */ /* 0x000fe400078e0a0b */
[----:B------:R-:W-:Y:S02]  /*0c20*/  IMAD.MOV R23, RZ, RZ, -R7 ;  /* 0x000000ffff177224 */ /* 0x000fe400078e0a07 */
[C---:B------:R-:W-:Y:S02]  /*0c30*/  IMAD R7, R21.reuse, R8, R20 ;  /* 0x0000000815077224 */ /* 0x040fe400078e0214 */
[----:B------:R-:W-:Y:S01]  /*0c40*/  IMAD R8, R21, R11, R24 ;  /* 0x0000000b15087224 */ /* 0x000fe200078e0218 */
[----:B------:R-:W-:Y:S01]  /*0c50*/  SHF.R.U32.HI R24, RZ, 0x5, R100 ;  /* 0x00000005ff187819 */ /* 0x000fe20000011664 */
[----:B------:R-:W-:Y:S01]  /*0c60*/  @!P0 IMAD.IADD R5, R5, 0x1, -R22 ;  /* 0x0000000105058824 */ /* 0x000fe200078e0a16 */
[C---:B------:R-:W-:Y:S01]  /*0c70*/  ISETP.GT.U32.AND P4, PT, R21.reuse, R7, PT ;  /* 0x000000071500720c */ /* 0x040fe20003f84070 */
[----:B------:R-:W-:Y:S01]  /*0c80*/  IMAD.MOV R19, RZ, RZ, -R19 ;  /* 0x000000ffff137224 */ /* 0x000fe200078e0a13 */
[C---:B------:R-:W-:Y:S01]  /*0c90*/  ISETP.GT.U32.AND P5, PT, R21.reuse, R8, PT ;  /* 0x000000081500720c */ /* 0x040fe20003fa4070 */
[----:B------:R-:W-:Y:S01]  /*0ca0*/  @!P2 IMAD.IADD R6, R6, 0x1, -R21 ;  /* 0x000000010606a824 */ /* 0x000fe200078e0a15 */
[----:B------:R-:W-:Y:S01]  /*0cb0*/  ISETP.GT.U32.AND P0, PT, R22, R5, PT ;  /* 0x000000051600720c */ /* 0x000fe20003f04070 */
[----:B------:R-:W-:Y:S01]  /*0cc0*/  IMAD R19, R21, R19, R28 ;  /* 0x0000001315137224 */ /* 0x000fe200078e021c */
[----:B------:R-:W-:Y:S01]  /*0cd0*/  R2UR UR7, R24 ;  /* 0x00000000180772ca */ /* 0x000fe200000e0000 */
[----:B------:R-:W-:-:S02]  /*0ce0*/  IMAD.MOV R18, RZ, RZ, -R18 ;  /* 0x000000ffff127224 */ /* 0x000fc400078e0a12 */
[C---:B------:R-:W-:Y:S01]  /*0cf0*/  IMAD R20, R21.reuse, R23, R30 ;  /* 0x0000001715147224 */ /* 0x040fe200078e021e */
[C---:B------:R-:W-:Y:S01]  /*0d00*/  ISETP.GT.U32.AND P2, PT, R21.reuse, R19, PT ;  /* 0x000000131500720c */ /* 0x040fe20003f44070 */
[----:B------:R-:W-:Y:S01]  /*0d10*/  IMAD R11, R21, R18, R26 ;  /* 0x00000012150b7224 */ /* 0x000fe200078e021a */
[----:B------:R-:W0:Y:S01]  /*0d20*/  LDS R23, [UR9] ;  /* 0x00000009ff177984 */ /* 0x000e220008000800 */
[--C-:B------:R-:W-:Y:S01]  /*0d30*/  @!P3 IMAD.IADD R9, R9, 0x1, -R21.reuse ;  /* 0x000000010909b824 */ /* 0x100fe200078e0a15 */
[----:B------:R-:W-:Y:S01]  /*0d40*/  ISETP.GT.U32.AND P3, PT, R21, R20, PT ;  /* 0x000000141500720c */ /* 0x000fe20003f64070 */
[--C-:B------:R-:W-:Y:S01]  /*0d50*/  @!P5 IMAD.IADD R8, R8, 0x1, -R21.reuse ;  /* 0x000000010808d824 */ /* 0x100fe200078e0a15 */
[----:B------:R-:W-:Y:S01]  /*0d60*/  ISETP.GE.AND P5, PT, R12, RZ, PT ;  /* 0x000000ff0c00720c */ /* 0x000fe20003fa6270 */
[----:B------:R-:W-:Y:S01]  /*0d70*/  @!P0 IMAD.IADD R5, R5, 0x1, -R22 ;  /* 0x0000000105058824 */ /* 0x000fe200078e0a16 */
[C---:B------:R-:W-:Y:S01]  /*0d80*/  ISETP.GT.U32.AND P1, PT, R21.reuse, R11, PT ;  /* 0x0000000b1500720c */ /* 0x040fe20003f24070 */
[----:B------:R-:W-:Y:S01]  /*0d90*/  @!P6 IMAD.IADD R10, R10, 0x1, -R21 ;  /* 0x000000010a0ae824 */ /* 0x000fe200078e0a15 */
[----:B------:R-:W-:Y:S01]  /*0da0*/  ISETP.GT.U32.AND P6, PT, R21, R6, PT ;  /* 0x000000061500720c */ /* 0x000fe20003fc4070 */
[----:B------:R-:W-:Y:S01]  /*0db0*/  IMAD.MOV.U32 R36, RZ, RZ, R5 ;  /* 0x000000ffff247224 */ /* 0x000fe200078e0005 */
[----:B------:R-:W-:Y:S01]  /*0dc0*/  ISETP.NE.AND P0, PT, R34, RZ, PT ;  /* 0x000000ff2200720c */ /* 0x000fe20003f05270 */
[--C-:B------:R-:W-:Y:S01]  /*0dd0*/  @!P2 IMAD.IADD R19, R19, 0x1, -R21.reuse ;  /* 0x000000011313a824 */ /* 0x100fe200078e0a15 */
[----:B------:R-:W-:Y:S01]  /*0de0*/  LOP3.LUT R18, R33, 0x8, RZ, 0xfc, !PT ;  /* 0x0000000821127812 */ /* 0x000fe200078efcff */
[--C-:B------:R-:W-:Y:S01]  /*0df0*/  @!P4 IMAD.IADD R7, R7, 0x1, -R21.reuse ;  /* 0x000000010707c824 */ /* 0x100fe200078e0a15 */
[C---:B------:R-:W-:Y:S01]  /*0e00*/  ISETP.GT.U32.AND P4, PT, R21.reuse, R9, PT ;  /* 0x000000091500720c */ /* 0x040fe20003f84070 */
[--C-:B------:R-:W-:Y:S01]  /*0e10*/  @!P3 IMAD.IADD R20, R20, 0x1, -R21.reuse ;  /* 0x000000011414b824 */ /* 0x100fe200078e0a15 */
[C---:B------:R-:W-:Y:S01]  /*0e20*/  ISETP.GT.U32.AND P3, PT, R21.reuse, R8, PT ;  /* 0x000000081500720c */ /* 0x040fe20003f64070 */
[----:B------:R-:W-:Y:S01]  /*0e30*/  @!P5 IMAD.MOV R36, RZ, RZ, -R36 ;  /* 0x000000ffff24d224 */ /* 0x000fe200078e0a24 */
[----:B------:R-:W-:Y:S01]  /*0e40*/  ISETP.GT.U32.AND P5, PT, R21, R19, PT ;  /* 0x000000131500720c */ /* 0x000fe20003fa4070 */
[--C-:B------:R-:W-:Y:S01]  /*0e50*/  @!P1 IMAD.IADD R11, R11, 0x1, -R21.reuse ;  /* 0x000000010b0b9824 */ /* 0x100fe200078e0a15 */
[C---:B------:R-:W-:Y:S01]  /*0e60*/  ISETP.GT.U32.AND P1, PT, R21.reuse, R10, PT ;  /* 0x0000000a1500720c */ /* 0x040fe20003f24070 */
[--C-:B------:R-:W-:Y:S01]  /*0e70*/  @!P6 IMAD.IADD R6, R6, 0x1, -R21.reuse ;  /* 0x000000010606e824 */ /* 0x100fe200078e0a15 */
[C---:B------:R-:W-:Y:S01]  /*0e80*/  ISETP.GT.U32.AND P6, PT, R21.reuse, R20, PT ;  /* 0x000000141500720c */ /* 0x040fe20003fc4070 */
[----:B------:R-:W-:Y:S01]  /*0e90*/  IMAD.U32 R24, RZ, RZ, UR14 ;  /* 0x0000000eff187e24 */ /* 0x000fe2000f8e00ff */
[----:B------:R-:W-:Y:S01]  /*0ea0*/  ISETP.GT.U32.AND P2, PT, R21, R7, PT ;  /* 0x000000071500720c */ /* 0x000fe20003f44070 */
[----:B------:R-:W-:Y:S01]  /*0eb0*/  USHF.L.U32 UR5, UR7, 0x1, URZ ;  /* 0x0000000107057899 */ /* 0x000fe200080006ff */
[----:B------:R-:W-:Y:S01]  /*0ec0*/  @!P0 LOP3.LUT R36, RZ, R34, RZ, 0x33, !PT ;  /* 0x00000022ff248212 */ /* 0x000fe200078e33ff */
[--C-:B------:R-:W-:Y:S01]  /*0ed0*/  @!P4 IMAD.IADD R9, R9, 0x1, -R21.reuse ;  /* 0x000000010909c824 */ /* 0x100fe200078e0a15 */
[----:B------:R-:W-:Y:S01]  /*0ee0*/  ISETP.GT.U32.AND P4, PT, R21, R11, PT ;  /* 0x0000000b1500720c */ /* 0x000fe20003f84070 */
[--C-:B------:R-:W-:Y:S01]  /*0ef0*/  @!P3 IMAD.IADD R8, R8, 0x1, -R21.reuse ;  /* 0x000000010808b824 */ /* 0x100fe200078e0a15 */
[----:B------:R-:W-:Y:S01]  /*0f00*/  ISETP.GE.AND P0, PT, R14, RZ, PT ;  /* 0x000000ff0e00720c */ /* 0x000fe20003f06270 */
[--C-:B------:R-:W-:Y:S01]  /*0f10*/  @!P5 IMAD.IADD R19, R19, 0x1, -R21.reuse ;  /* 0x000000011313d824 */ /* 0x100fe200078e0a15 */
[----:B------:R-:W-:Y:S01]  /*0f20*/  ISETP.GE.AND P5, PT, R2, RZ, PT ;  /* 0x000000ff0200720c */ /* 0x000fe20003fa6270 */
[--C-:B------:R-:W-:Y:S01]  /*0f30*/  @!P1 IMAD.IADD R10, R10, 0x1, -R21.reuse ;  /* 0x000000010a0a9824 */ /* 0x100fe200078e0a15 */
[----:B------:R-:W-:Y:S01]  /*0f40*/  PLOP3.LUT P1, PT, PT, PT, UP1, 0x80, 0x8 ;  /* 0x000000000008781c */ /* 0x000fe20003f2f018 */
[--C-:B------:R-:W-:Y:S01]  /*0f50*/  @!P6 IMAD.IADD R20, R20, 0x1, -R21.reuse ;  /* 0x000000011414e824 */ /* 0x100fe200078e0a15 */
[----:B------:R-:W-:Y:S01]  /*0f60*/  ISETP.GE.AND P6, PT, R13, RZ, PT ;  /* 0x000000ff0d00720c */ /* 0x000fe20003fc6270 */
[--C-:B------:R-:W-:Y:S01]  /*0f70*/  @!P2 IMAD.IADD R7, R7, 0x1, -R21.reuse ;  /* 0x000000010707a824 */ /* 0x100fe200078e0a15 */
[----:B------:R-:W-:Y:S01]  /*0f80*/  ISETP.LT.AND P1, PT, R18, UR12, P1 ;  /* 0x0000000c12007c0c */ /* 0x000fe20008f21270 */
[----:B------:R-:W-:Y:S01]  /*0f90*/  IMAD.MOV.U32 R26, RZ, RZ, R20 ;  /* 0x000000ffff1a7224 */ /* 0x000fe200078e0014 */
[----:B------:R-:W-:Y:S01]  /*0fa0*/  ISETP.GE.AND P3, PT, R0, RZ, PT ;  /* 0x000000ff0000720c */ /* 0x000fe20003f66270 */
[----:B------:R-:W-:Y:S01]  /*0fb0*/  @!P4 IMAD.IADD R11, R11, 0x1, -R21 ;  /* 0x000000010b0bc824 */ /* 0x000fe200078e0a15 */
[----:B------:R-:W-:Y:S01]  /*0fc0*/  ISETP.GE.AND P4, PT, R3, RZ, PT ;  /* 0x000000ff0300720c */ /* 0x000fe20003f86270 */
[----:B------:R-:W-:Y:S01]  /*0fd0*/  @!P0 IMAD.MOV R8, RZ, RZ, -R8 ;  /* 0x000000ffff088224 */ /* 0x000fe200078e0a08 */
[----:B------:R-:W-:Y:S01]  /*0fe0*/  LOP3.LUT R22, R33, 0xa, RZ, 0xfc, !PT ;  /* 0x0000000a21167812 */ /* 0x000fe200078efcff */
[----:B------:R-:W-:Y:S01]  /*0ff0*/  @!P5 IMAD.MOV R9, RZ, RZ, -R9 ;  /* 0x000000ffff09d224 */ /* 0x000fe200078e0a09 */
[----:B------:R-:W-:Y:S01]  /*1000*/  ISETP.GE.AND P5, PT, R15, RZ, PT ;  /* 0x000000ff0f00720c */ /* 0x000fe20003fa6270 */
[----:B------:R-:W-:Y:S01]  /*1010*/  IMAD.MOV.U32 R18, RZ, RZ, R11 ;  /* 0x000000ffff127224 */ /* 0x000fe200078e000b */
[----:B------:R-:W-:Y:S01]  /*1020*/  PLOP3.LUT P2, PT, PT, PT, UP1, 0x80, 0x8 ;  /* 0x000000000008781c */ /* 0x000fe20003f4f018 */
[----:B------:R-:W-:Y:S01]  /*1030*/  @!P6 IMAD.MOV R7, RZ, RZ, -R7 ;  /* 0x000000ffff07e224 */ /* 0x000fe200078e0a07 */
[----:B------:R-:W-:Y:S01]  /*1040*/  ISETP.GE.AND P6, PT, R17, RZ, PT ;  /* 0x000000ff1100720c */ /* 0x000fe20003fc6270 */
[----:B------:R-:W-:Y:S01]  /*1050*/  USHF.L.U32 UR4, UR7, 0x15, URZ ;  /* 0x0000001507047899 */ /* 0x000fe200080006ff */
[C---:B------:R-:W-:Y:S01]  /*1060*/  LOP3.LUT R21, R33.reuse, 0x10, RZ, 0xfc, !PT ;  /* 0x0000001021157812 */ /* 0x040fe200078efcff */
[----:B------:R-:W-:Y:S01]  /*1070*/  @!P3 IMAD.MOV R6, RZ, RZ, -R6 ;  /* 0x000000ffff06b224 */ /* 0x000fe200078e0a06 */
[----:B------:R-:W-:Y:S01]  /*1080*/  ISETP.LT.AND P2, PT, R22, UR12, P2 ;  /* 0x0000000c16007c0c */ /* 0x000fe20009741270 */
[----:B------:R-:W-:Y:S01]  /*1090*/  @!P4 IMAD.MOV R10, RZ, RZ, -R10 ;  /* 0x000000ffff0ac224 */ /* 0x000fe200078e0a0a */
[----:B------:R-:W-:Y:S01]  /*10a0*/  PLOP3.LUT P4, PT, PT, PT, UP1, 0x80, 0x8 ;  /* 0x000000000008781c */ /* 0x000fe20003f8f018 */
[----:B------:R-:W-:Y:S01]  /*10b0*/  ULOP3.LUT UR5, UR5, 0x8, URZ, 0xc0, !UPT ;  /* 0x0000000805057892 */ /* 0x000fe2000f8ec0ff */
[----:B------:R-:W-:Y:S01]  /*10c0*/  LOP3.LUT R22, R33, 0x12, RZ, 0xfc, !PT ;  /* 0x0000001221167812 */ /* 0x000fe200078efcff */
[----:B------:R-:W-:Y:S01]  /*10d0*/  @!P5 IMAD.MOV R18, RZ, RZ, -R18 ;  /* 0x000000ffff12d224 */ /* 0x000fe200078e0a12 */
[----:B------:R-:W-:Y:S01]  /*10e0*/  ISETP.GE.AND P5, PT, R16, RZ, PT ;  /* 0x000000ff1000720c */ /* 0x000fe20003fa6270 */
[----:B------:R-:W-:Y:S01]  /*10f0*/  ULOP3.LUT UR4, UR4, 0x600000, URZ, 0xc0, !UPT ;  /* 0x0060000004047892 */ /* 0x000fe2000f8ec0ff */
[----:B------:R-:W-:Y:S01]  /*1100*/  BAR.SYNC.DEFER_BLOCKING 0x0 ;  /* 0x0000000000007b1d */ /* 0x000fe20000010000 */
[----:B------:R-:W-:Y:S01]  /*1110*/  PLOP3.LUT P0, PT, PT, PT, UP1, 0x80, 0x8 ;  /* 0x000000000008781c */ /* 0x000fe20003f0f018 */
[----:B------:R-:W-:Y:S01]  /*1120*/  @!P6 IMAD.MOV R26, RZ, RZ, -R26 ;  /* 0x000000ffff1ae224 */ /* 0x000fe200078e0a1a */
[----:B------:R-:W-:Y:S01]  /*1130*/  ISETP.LT.AND P4, PT, R21, UR12, P4 ;  /* 0x0000000c15007c0c */ /* 0x000fe2000a781270 */
[C---:B------:R-:W-:Y:S01]  /*1140*/  IMAD R21, R33.reuse, UR14, RZ ;  /* 0x0000000e21157c24 */ /* 0x040fe2000f8e02ff */
[----:B------:R-:W-:Y:S01]  /*1150*/  LOP3.LUT R5, R33, 0xe, RZ, 0xfc, !PT ;  /* 0x0000000e21057812 */ /* 0x000fe200078efcff */
[----:B------:R-:W-:Y:S01]  /*1160*/  IMAD R36, R36, UR13, RZ ;  /* 0x0000000d24247c24 */ /* 0x000fe2000f8e02ff */
[----:B------:R-:W-:Y:S01]  /*1170*/  PLOP3.LUT P3, PT, PT, PT, UP1, 0x80, 0x8 ;  /* 0x000000000008781c */ /* 0x000fe20003f6f018 */
[----:B------:R-:W-:Y:S01]  /*1180*/  IMAD R20, R24, 0x2, R21 ;  /* 0x0000000218147824 */ /* 0x000fe200078e0215 */
[----:B------:R-:W-:Y:S01]  /*1190*/  ISETP.LT.AND P0, PT, R22, UR12, P0 ;  /* 0x0000000c16007c0c */ /* 0x000fe20008701270 */
[----:B------:R-:W-:Y:S01]  /*11a0*/  IMAD.MOV.U32 R22, RZ, RZ, R19 ;  /* 0x000000ffff167224 */ /* 0x000fe200078e0013 */
[----:B0-----:R-:W-:Y:S01]  /*11b0*/  R2UR UR10, R23 ;  /* 0x00000000170a72ca */ /* 0x001fe200000e0000 */
[----:B------:R-:W-:Y:S01]  /*11c0*/  IMAD R19, R24, 0x2, R20 ;  /* 0x0000000218137824 */ /* 0x000fe200078e0214 */
[----:B------:R-:W-:Y:S01]  /*11d0*/  ISETP.LT.AND P3, PT, R5, UR12, P3 ;  /* 0x0000000c05007c0c */ /* 0x000fe20009f61270 */
[----:B------:R-:W-:Y:S01]  /*11e0*/  @!P5 IMAD.MOV R22, RZ, RZ, -R22 ;  /* 0x000000ffff16d224 */ /* 0x000fe200078e0a16 */
[----:B------:R-:W-:-:S02]  /*11f0*/  ISETP.NE.AND P6, PT, R35, RZ, PT ;  /* 0x000000ff2300720c */ /* 0x000fc40003fc5270 */
[----:B------:R-:W-:Y:S02]  /*1200*/  LOP3.LUT R5, RZ, R35, RZ, 0x33, !PT ;  /* 0x00000023ff057212 */ /* 0x000fe400078e33ff */
[----:B------:R-:W-:Y:S02]  /*1210*/  LOP3.LUT P5, RZ, R100, 0xff, RZ, 0xc0, !PT ;  /* 0x000000ff64ff7812 */ /* 0x000fe400078ac0ff */
[C---:B------:R-:W-:Y:S02]  /*1220*/  SEL R39, R5.reuse, R10, !P6 ;  /* 0x0000000a05277207 */ /* 0x040fe40007000000 */
[C---:B------:R-:W-:Y:S01]  /*1230*/  SEL R11, R5.reuse, R6, !P6 ;  /* 0x00000006050b7207 */ /* 0x040fe20007000000 */
[----:B------:R-:W-:Y:S01]  /*1240*/  UIADD3 UR11, UPT, UPT, UR5, UR4, UR10 ;  /* 0x00000004050b7290 */ /* 0x000fe2000fffe00a */
[C---:B------:R-:W-:Y:S01]  /*1250*/  SEL R10, R5.reuse, R22, !P6 ;  /* 0x00000016050a7207 */ /* 0x040fe20007000000 */
[----:B------:R-:W-:Y:S01]  /*1260*/  IMAD R22, R24, 0x2, R19 ;  /* 0x0000000218167824 */ /* 0x000fe200078e0213 */
[C---:B------:R-:W-:Y:S01]  /*1270*/  SEL R34, R5.reuse, R9, !P6 ;  /* 0x0000000905227207 */ /* 0x040fe20007000000 */
[----:B------:R-:W-:Y:S01]  /*1280*/  UMOV UR5, 0x1 ;  /* 0x0000000100057882 */ /* 0x000fe20000000000 */
[----:B------:R-:W-:-:S02]  /*1290*/  SEL R40, R5, R7, !P6 ;  /* 0x0000000705287207 */ /* 0x000fc40007000000 */
[C---:B------:R-:W-:Y:S02]  /*12a0*/  SEL R38, R5.reuse, R8, !P6 ;  /* 0x0000000805267207 */ /* 0x040fe40007000000 */
[C---:B------:R-:W-:Y:S02]  /*12b0*/  SEL R18, R5.reuse, R18, !P6 ;  /* 0x0000001205127207 */ /* 0x040fe40007000000 */
[----:B------:R-:W-:Y:S01]  /*12c0*/  SEL R6, R5, R26, !P6 ;  /* 0x0000001a05067207 */ /* 0x000fe20007000000 */
[----:B------:R-:W-:Y:S06]  /*12d0*/  BRA.U UP0, `(.L_x_5) ;  /* 0x0000000100187547 */ /* 0x000fec000b800000 */
[----:B------:R-:W-:Y:S01]  /*12e0*/  ELECT P6, URZ, PT ;  /* 0x0000000000ff782f */ /* 0x000fe200038c0000 */
[----:B------:R-:W-:Y:S01]  /*12f0*/  IMAD.MOV.U32 R5, RZ, RZ, 0x1 ;  /* 0x00000001ff057424 */ /* 0x000fe200078e00ff */
[----:B------:R-:W-:Y:S01]  /*1300*/  UMOV UR4, 0x40 ;  /* 0x0000004000047882 */ /* 0x000fe20000000000 */
[----:B------:R-:W-:Y:S01]  /*1310*/  UVIRTCOUNT.DEALLOC.SMPOOL 0x80 ;  /* 0x000000800000784c */ /* 0x000fe20000000000 */
[----:B------:R-:W-:-:S09]  /*1320*/  ULEA UR4, UR6, UR4, 0x18 ;  /* 0x0000000406047291 */ /* 0x000fd2000f8ec0ff */
[----:B------:R0:W-:Y:S03]  /*1330*/  @P6 STS.U8 [UR4], R5 ;  /* 0x00000005ff006988 */ /* 0x0001e60008000004 */
.L_x_5:
[----:B------:R-:W-:Y:S01]  /*1340*/  STTM.x8 tmem[UR11], RZ ;  /* 0x000000ff000079ed */ /* 0x000fe200081c000b */
[----:B------:R-:W1:Y:S02]  /*1350*/  FENCE.VIEW.ASYNC.T ;  /* 0x00000000000073c6 */ /* 0x000e640000000200 */
[----:B-1----:R-:W-:Y:S01]  /*1360*/  VOTEU.ALL UP2, P5 ;  /* 0x0000000000ff7886 */ /* 0x002fe20002840000 */
[----:B------:R-:W-:Y:S01]  /*1370*/  UMOV UR13, UR17 ;  /* 0x00000011000d7c82 */ /* 0x000fe20008000000 */
[----:B------:R-:W-:Y:S01]  /*1380*/  VOTEU.ALL UP3, P5 ;  /* 0x0000000000ff7886 */ /* 0x000fe20002860000 */
[----:B------:R-:W-:Y:S01]  /*1390*/  IMAD.SHL.U32 R108, R36, 0x2, RZ ;  /* 0x00000002246c7824 */ /* 0x000fe200078e00ff */
[----:B------:R-:W-:Y:S01]  /*13a0*/  PRMT R7, RZ, 0x7610, R7 ;  /* 0x00007610ff077816 */ /* 0x000fe20000000007 */
[----:B------:R-:W-:Y:S01]  /*13b0*/  IMAD R26, R24, 0x2, R22 ;  /* 0x00000002181a7824 */ /* 0x000fe200078e0216 */
[----:B------:R-:W-:-:S04]  /*13c0*/  @!UP2 UIADD3 UR18, UPT, UPT, -UR5, 0x100000, URZ ;  /* 0x001000000512a890 */ /* 0x000fc8000fffe1ff */
[----:B------:R-:W-:Y:S02]  /*13d0*/  @!UP2 USHF.L.U32 UR19, UR18, 0xb, URZ ;  /* 0x0000000b1213a899 */ /* 0x000fe400080006ff */
[----:B------:R-:W-:Y:S01]  /*13e0*/  @!UP2 USHF.L.U32 UR18, UR18, 0x1, URZ ;  /* 0x000000011212a899 */ /* 0x000fe200080006ff */
[----:B------:R-:W-:Y:S01]  /*13f0*/  BAR.SYNC.DEFER_BLOCKING 0x0 ;  /* 0x0000000000007b1d */ /* 0x000fe20000010000 */
[----:B------:R-:W-:Y:S01]  /*1400*/  IADD3 R25, P6, PT, R108, UR24, RZ ;  /* 0x000000186c197c10 */ /* 0x000fe2000ffde0ff */
[----:B------:R-:W-:Y:S01]  /*1410*/  IMAD R28, R24, 0x2, R26 ;  /* 0x00000002181c7824 */ /* 0x000fe200078e021a */
[----:B0-----:R-:W-:Y:S02]  /*1420*/  PRMT R5, RZ, 0x7610, R5 ;  /* 0x00007610ff057816 */ /* 0x001fe40000000005 */
[----:B------:R-:W-:Y:S01]  /*1430*/  LEA.HI.X.SX32 R23, R36, UR25, 0x1, P6 ;  /* 0x0000001924177c11 */ /* 0x000fe2000b0f0eff */
[----:B------:R-:W-:Y:S01]  /*1440*/  IMAD R32, R24, 0x2, R28 ;  /* 0x0000000218207824 */ /* 0x000fe200078e021c */
[----:B------:R-:W-:Y:S01]  /*1450*/  LEA R8, P6, R26, R25, 0x1 ;  /* 0x000000191a087211 */ /* 0x000fe200078c08ff */
[----:B------:R-:W0:Y:S01]  /*1460*/  LDCU UR4, c[0x0][0x3b0] ;  /* 0x00007600ff0477ac */ /* 0x000e220008000800 */
[----:B------:R-:W-:-:S02]  /*1470*/  LOP3.LUT R31, R33, 0x14, RZ, 0xfc, !PT ;  /* 0x00000014211f7812 */ /* 0x000fc400078efcff */
[----:B------:R-:W-:Y:S01]  /*1480*/  PRMT R35, RZ, 0x7610, R35 ;  /* 0x00007610ff237816 */ /* 0x000fe20000000023 */
[----:B------:R-:W1:Y:S01]  /*1490*/  LDCU.64 UR28, c[0x0][0x380] ;  /* 0x00007000ff1c77ac */ /* 0x000e620008000a00 */
[----:B------:R-:W-:Y:S01]  /*14a0*/  LEA.HI.X.SX32 R9, R26, R23, 0x1, P6 ;  /* 0x000000171a097211 */ /* 0x000fe200030f0eff */
[----:B------:R-:W2:Y:S02]  /*14b0*/  FENCE.VIEW.ASYNC.S ;  /* 0x00000000000073c6 */ /* 0x000ea40000000000 */
[----:B--2---:R2:W3:Y:S02]  /*14c0*/  @!UP3 SYNCS.EXCH.64 URZ, [UR13], UR18 ;  /* 0x000000120dffb5b2 */ /* 0x0044e40008000100 */
[----:B---3--:R-:W-:Y:S01]  /*14d0*/  BAR.SYNC.DEFER_BLOCKING 0x0 ;  /* 0x0000000000007b1d */ /* 0x008fe20000010000 */
[----:B------:R-:W-:Y:S01]  /*14e0*/  LEA R26, P6, R28, R25, 0x1 ;  /* 0x000000191c1a7211 */ /* 0x000fe200078c08ff */
[----:B------:R-:W-:-:S03]  /*14f0*/  IMAD R30, R24, 0x2, R32 ;  /* 0x00000002181e7824 */ /* 0x000fc600078e0220 */
[----:B------:R-:W-:Y:S01]  /*1500*/  LEA.HI.X.SX32 R27, R28, R23, 0x1, P6 ;  /* 0x000000171c1b7211 */ /* 0x000fe200030f0eff */
[----:B------:R-:W-:Y:S01]  /*1510*/  IMAD R42, R24, 0x2, R30 ;  /* 0x00000002182a7824 */ /* 0x000fe200078e021e */
[----:B------:R-:W-:-:S04]  /*1520*/  LEA R28, P6, R30, R25, 0x1 ;  /* 0x000000191e1c7211 */ /* 0x000fc800078c08ff */
[----:B------:R-:W-:Y:S02]  /*1530*/  LEA.HI.X.SX32 R29, R30, R23, 0x1, P6 ;  /* 0x000000171e1d7211 */ /* 0x000fe400030f0eff */
[----:B------:R-:W-:Y:S01]  /*1540*/  LEA R30, P6, R42, R25, 0x1 ;  /* 0x000000192a1e7211 */ /* 0x000fe200078c08ff */
[----:B------:R3:W4:Y:S01]  /*1550*/  @P1 LDG.E.U16 R7, desc[UR20][R8.64] ;  /* 0x0000001408071981 */ /* 0x000722000c1e1500 */
[----:B------:R-:W-:-:S03]  /*1560*/  PLOP3.LUT P1, PT, PT, PT, UP1, 0x80, 0x8 ;  /* 0x000000000008781c */ /* 0x000fc60003f2f018 */
[----:B------:R5:W2:Y:S01]  /*1570*/  @P2 LDG.E.U16 R5, desc[UR20][R26.64] ;  /* 0x000000141a052981 */ /* 0x000aa2000c1e1500 */
[----:B------:R-:W-:Y:S02]  /*1580*/  ISETP.LT.AND P1, PT, R31, UR12, P1 ;  /* 0x0000000c1f007c0c */ /* 0x000fe40008f21270 */
[----:B------:R-:W-:Y:S01]  /*1590*/  LEA.HI.X.SX32 R31, R42, R23, 0x1, P6 ;  /* 0x000000172a1f7211 */ /* 0x000fe200030f0eff */
[C---:B------:R-:W-:Y:S01]  /*15a0*/  IMAD R42, R24.reuse, 0x2, R42 ;  /* 0x00000002182a7824 */ /* 0x040fe200078e022a */
[----:B------:R0:W2:Y:S01]  /*15b0*/  @P3 LDG.E.U16 R35, desc[UR20][R28.64] ;  /* 0x000000141c233981 */ /* 0x0000a2000c1e1500 */
[----:B---3--:R-:W-:Y:S02]  /*15c0*/  PRMT R9, RZ, 0x7610, R9 ;  /* 0x00007610ff097816 */ /* 0x008fe40000000009 */
[----:B------:R-:W-:Y:S01]  /*15d0*/  IMAD R44, R24, 0x2, R42 ;  /* 0x00000002182c7824 */ /* 0x000fe200078e022a */
[C---:B------:R-:W-:Y:S02]  /*15e0*/  LOP3.LUT R8, R33.reuse, 0x18, RZ, 0xfc, !PT ;  /* 0x0000001821087812 */ /* 0x040fe400078efcff */
[----:B-----5:R-:W-:Y:S01]  /*15f0*/  LEA R26, P6, R42, R25, 0x1 ;  /* 0x000000192a1a7211 */ /* 0x020fe200078c08ff */
[----:B------:R3:W5:Y:S01]  /*1600*/  @P4 LDG.E.U16 R9, desc[UR20][R30.64] ;  /* 0x000000141e094981 */ /* 0x000762000c1e1500 */
[----:B------:R-:W-:-:S02]  /*1610*/  LOP3.LUT R37, R33, 0x16, RZ, 0xfc, !PT ;  /* 0x0000001621257812 */ /* 0x000fc400078efcff */
[----:B------:R-:W-:Y:S02]  /*1620*/  LEA.HI.X.SX32 R27, R42, R23, 0x1, P6 ;  /* 0x000000172a1b7211 */ /* 0x000fe400030f0eff */
[C---:B------:R-:W-:Y:S02]  /*1630*/  LEA R42, P6, R44.reuse, R25, 0x1 ;  /* 0x000000192c2a7211 */ /* 0x040fe400078c08ff */
[----:B------:R-:W-:Y:S02]  /*1640*/  PLOP3.LUT P4, PT, PT, PT, UP1, 0x80, 0x8 ;  /* 0x000000000008781c */ /* 0x000fe40003f8f018 */
[----:B------:R-:W-:Y:S01]  /*1650*/  LEA.HI.X.SX32 R43, R44, R23, 0x1, P6 ;  /* 0x000000172c2b7211 */ /* 0x000fe200030f0eff */
[----:B------:R-:W-:Y:S01]  /*1660*/  IMAD R44, R24, 0x2, R44 ;  /* 0x00000002182c7824 */ /* 0x000fe200078e022c */
[----:B------:R-:W-:Y:S02]  /*1670*/  ISETP.LT.AND P4, PT, R8, UR12, P4 ;  /* 0x0000000c08007c0c */ /* 0x000fe4000a781270 */
[----:B------:R-:W-:Y:S01]  /*1680*/  PRMT R8, RZ, 0x7610, R8 ;  /* 0x00007610ff087816 */ /* 0x000fe20000000008 */
[----:B------:R-:W-:Y:S01]  /*1690*/  IMAD R46, R24, 0x2, R44 ;  /* 0x00000002182e7824 */ /* 0x000fe200078e022c */
[----:B0-----:R-:W-:-:S02]  /*16a0*/  LEA R28, P6, R44, R25, 0x1 ;  /* 0x000000192c1c7211 */ /* 0x001fc400078c08ff */
[----:B------:R-:W-:Y:S02]  /*16b0*/  PLOP3.LUT P2, PT, PT, PT, UP1, 0x80, 0x8 ;  /* 0x000000000008781c */ /* 0x000fe40003f4f018 */
[----:B------:R0:W2:Y:S01]  /*16c0*/  @P1 LDG.E.U16 R8, desc[UR20][R42.64] ;  /* 0x000000142a081981 */ /* 0x0000a2000c1e1500 */
[----:B---3--:R-:W-:Y:S02]  /*16d0*/  LOP3.LUT R31, R33, 0x1c, RZ, 0xfc, !PT ;  /* 0x0000001c211f7812 */ /* 0x008fe400078efcff */
[----:B------:R-:W-:Y:S02]  /*16e0*/  PLOP3.LUT P1, PT, PT, PT, UP1, 0x80, 0x8 ;  /* 0x000000000008781c */ /* 0x000fe40003f2f018 */
[----:B------:R-:W-:Y:S02]  /*16f0*/  LEA.HI.X.SX32 R29, R44, R23, 0x1, P6 ;  /* 0x000000172c1d7211 */ /* 0x000fe400030f0eff */
[----:B------:R-:W-:Y:S02]  /*1700*/  LEA R30, P6, R46, R25, 0x1 ;  /* 0x000000192e1e7211 */ /* 0x000fe400078c08ff */
[----:B------:R-:W-:-:S02]  /*1710*/  ISETP.LT.AND P2, PT, R37, UR12, P2 ;  /* 0x0000000c25007c0c */ /* 0x000fc40009741270 */
[----:B------:R-:W-:Y:S02]  /*1720*/  PRMT R37, RZ, 0x7610, R37 ;  /* 0x00007610ff257816 */ /* 0x000fe40000000025 */
[----:B------:R-:W-:Y:S02]  /*1730*/  ISETP.LT.AND P1, PT, R31, UR12, P1 ;  /* 0x0000000c1f007c0c */ /* 0x000fe40008f21270 */
[----:B------:R-:W-:Y:S01]  /*1740*/  LEA.HI.X.SX32 R31, R46, R23, 0x1, P6 ;  /* 0x000000172e1f7211 */ /* 0x000fe200030f0eff */
[C---:B------:R-:W-:Y:S01]  /*1750*/  IMAD R46, R24.reuse, 0x2, R46 ;  /* 0x00000002182e7824 */ /* 0x040fe200078e022e */
[----:B------:R3:W2:Y:S01]  /*1760*/  @P0 LDG.E.U16 R37, desc[UR20][R26.64] ;  /* 0x000000141a250981 */ /* 0x0006a2000c1e1500 */
[----:B0-----:R-:W-:Y:S02]  /*1770*/  PRMT R43, RZ, 0x7610, R43 ;  /* 0x00007610ff2b7816 */ /* 0x001fe4000000002b */
[----:B------:R-:W-:Y:S01]  /*1780*/  IMAD R44, R24, 0x2, R46 ;  /* 0x00000002182c7824 */ /* 0x000fe200078e022e */
[----:B------:R-:W-:-:S02]  /*1790*/  LOP3.LUT R41, R33, 0x1a, RZ, 0xfc, !PT ;  /* 0x0000001a21297812 */ /* 0x000fc400078efcff */
[----:B------:R-:W-:Y:S01]  /*17a0*/  PLOP3.LUT P3, PT, PT, PT, UP1, 0x80, 0x8 ;  /* 0x000000000008781c */ /* 0x000fe20003f6f018 */
[----:B------:R0:W2:Y:S01]  /*17b0*/  @P4 LDG.E.U16 R43, desc[UR20][R30.64] ;  /* 0x000000141e2b4981 */ /* 0x0000a2000c1e1500 */
[----:B---3--:R-:W-:-:S04]  /*17c0*/  LEA R26, P6, R46, R25, 0x1 ;  /* 0x000000192e1a7211 */ /* 0x008fc800078c08ff */
[----:B------:R-:W-:Y:S02]  /*17d0*/  LEA.HI.X.SX32 R27, R46, R23, 0x1, P6 ;  /* 0x000000172e1b7211 */ /* 0x000fe400030f0eff */
[----:B------:R-:W-:Y:S02]  /*17e0*/  LEA R48, P6, R44, R25, 0x1 ;  /* 0x000000192c307211 */ /* 0x000fe400078c08ff */
[----:B------:R-:W-:Y:S02]  /*17f0*/  ISETP.LT.AND P3, PT, R41, UR12, P3 ;  /* 0x0000000c29007c0c */ /* 0x000fe40009f61270 */
[----:B------:R-:W-:Y:S02]  /*1800*/  LOP3.LUT R42, R33, 0x20, RZ, 0xfc, !PT ;  /* 0x00000020212a7812 */ /* 0x000fe400078efcff */
[----:B------:R-:W-:Y:S02]  /*1810*/  PLOP3.LUT P4, PT, PT, PT, UP1, 0x80, 0x8 ;  /* 0x000000000008781c */ /* 0x000fe40003f8f018 */
[----:B------:R-:W-:-:S02]  /*1820*/  PRMT R41, RZ, 0x7610, R41 ;  /* 0x00007610ff297816 */ /* 0x000fc40000000029 */
[----:B------:R-:W-:Y:S01]  /*1830*/  LEA.HI.X.SX32 R49, R44, R23, 0x1, P6 ;  /* 0x000000172c317211 */ /* 0x000fe200030f0eff */
[----:B------:R-:W-:Y:S01]  /*1840*/  IMAD R44, R24, 0x2, R44 ;  /* 0x00000002182c7824 */ /* 0x000fe200078e022c */
[----:B------:R-:W-:Y:S02]  /*1850*/  ISETP.LT.AND P4, PT, R42, UR12, P4 ;  /* 0x0000000c2a007c0c */ /* 0x000fe4000a781270 */
[----:B------:R-:W-:Y:S01]  /*1860*/  PRMT R42, RZ, 0x7610, R42 ;  /* 0x00007610ff2a7816 */ /* 0x000fe2000000002a */
[----:B------:R3:W2:Y:S01]  /*1870*/  @P2 LDG.E.U16 R41, desc[UR20][R28.64] ;  /* 0x000000141c292981 */ /* 0x0006a2000c1e1500 */
[----:B------:R-:W-:Y:S01]  /*1880*/  IMAD R46, R24, 0x2, R44 ;  /* 0x00000002182e7824 */ /* 0x000fe200078e022c */
[C---:B------:R-:W-:Y:S02]  /*1890*/  LOP3.LUT R45, R33.reuse, 0x1e, RZ, 0xfc, !PT ;  /* 0x0000001e212d7812 */ /* 0x040fe400078efcff */
[----:B------:R-:W-:Y:S01]  /*18a0*/  PLOP3.LUT P0, PT, PT, PT, UP1, 0x80, 0x8 ;  /* 0x000000000008781c */ /* 0x000fe20003f0f018 */
[----:B------:R1:W2:Y:S01]  /*18b0*/  @P1 LDG.E.U16 R42, desc[UR20][R48.64] ;  /* 0x00000014302a1981 */ /* 0x0002a2000c1e1500 */
[----:B0-----:R-:W-:-:S02]  /*18c0*/  LOP3.LUT R31, R33, 0x26, RZ, 0xfc, !PT ;  /* 0x00000026211f7812 */ /* 0x001fc400078efcff */
[C---:B---3--:R-:W-:Y:S02]  /*18d0*/  LEA R28, P6, R44.reuse, R25, 0x1 ;  /* 0x000000192c1c7211 */ /* 0x048fe400078c08ff */
[----:B------:R-:W-:Y:S02]  /*18e0*/  PLOP3.LUT P1, PT, PT, PT, UP1, 0x80, 0x8 ;  /* 0x000000000008781c */ /* 0x000fe40003f2f018 */
[----:B------:R-:W-:Y:S02]  /*18f0*/  LEA.HI.X.SX32 R29, R44, R23, 0x1, P6 ;  /* 0x000000172c1d7211 */ /* 0x000fe400030f0eff */
[----:B------:R-:W-:Y:S02]  /*1900*/  LEA R30, P6, R46, R25, 0x1 ;  /* 0x000000192e1e7211 */ /* 0x000fe400078c08ff */
[----:B------:R-:W-:Y:S02]  /*1910*/  ISETP.LT.AND P0, PT, R45, UR12, P0 ;  /* 0x0000000c2d007c0c */ /* 0x000fe40008701270 */
[----:B------:R-:W-:-:S02]  /*1920*/  PRMT R45, RZ, 0x7610, R45 ;  /* 0x00007610ff2d7816 */ /* 0x000fc4000000002d */
[----:B------:R-:W-:Y:S02]  /*1930*/  ISETP.LT.AND P1, PT, R31, UR12, P1 ;  /* 0x0000000c1f007c0c */ /* 0x000fe40008f21270 */
[----:B------:R-:W-:Y:S01]  /*1940*/  LEA.HI.X.SX32 R31, R46, R23, 0x1, P6 ;  /* 0x000000172e1f7211 */ /* 0x000fe200030f0eff */
[C---:B------:R-:W-:Y:S01]  /*1950*/  IMAD R46, R24.reuse, 0x2, R46 ;  /* 0x00000002182e7824 */ /* 0x040fe200078e022e */
[----:B------:R-:W-:Y:S01]  /*1960*/  LOP3.LUT R47, R33, 0x22, RZ, 0xfc, !PT ;  /* 0x00000022212f7812 */ /* 0x000fe200078efcff */
[----:B------:R0:W3:Y:S01]  /*1970*/  @P3 LDG.E.U16 R45, desc[UR20][R26.64] ;  /* 0x000000141a2d3981 */ /* 0x0000e2000c1e1500 */
[----:B------:R-:W-:Y:S01]  /*1980*/  PLOP3.LUT P2, PT, PT, PT, UP1, 0x80, 0x8 ;  /* 0x000000000008781c */ /* 0x000fe20003f4f018 */
[----:B-1----:R-:W-:Y:S01]  /*1990*/  IMAD R48, R24, 0x2, R46 ;  /* 0x0000000218307824 */ /* 0x002fe200078e022e */
[----:B------:R-:W-:Y:S02]  /*19a0*/  PLOP3.LUT P3, PT, PT, PT, UP1, 0x80, 0x8 ;  /* 0x000000000008781c */ /* 0x000fe40003f6f018 */
[----:B------:R-:W-:-:S02]  /*19b0*/  ISETP.LT.AND P2, PT, R47, UR12, P2 ;  /* 0x0000000c2f007c0c */ /* 0x000fc40009741270 */
[----:B------:R-:W-:Y:S02]  /*19c0*/  LOP3.LUT R47, R33, 0x24, RZ, 0xfc, !PT ;  /* 0x00000024212f7812 */ /* 0x000fe400078efcff */
[----:B0-----:R-:W-:-:S04]  /*19d0*/  LEA R26, P6, R46, R25, 0x1 ;  /* 0x000000192e1a7211 */ /* 0x001fc800078c08ff */
[----:B------:R-:W-:Y:S02]  /*19e0*/  LEA.HI.X.SX32 R27, R46, R23, 0x1, P6 ;  /* 0x000000172e1b7211 */ /* 0x000fe400030f0eff */
[----:B------:R-:W-:Y:S02]  /*19f0*/  LEA R52, P6, R48, R25, 0x1 ;  /* 0x0000001930347211 */ /* 0x000fe400078c08ff */
[----:B------:R-:W-:Y:S02]  /*1a00*/  ISETP.LT.AND P3, PT, R47, UR12, P3 ;  /* 0x0000000c2f007c0c */ /* 0x000fe40009f61270 */
[----:B------:R-:W-:Y:S02]  /*1a10*/  PRMT R49, RZ, 0x7610, R49 ;  /* 0x00007610ff317816 */ /* 0x000fe40000000031 */
[----:B------:R-:W-:Y:S02]  /*1a20*/  PRMT R47, RZ, 0x7610, R47 ;  /* 0x00007610ff2f7816 */ /* 0x000fe4000000002f */
[----:B------:R-:W-:-:S02]  /*1a30*/  PRMT R51, RZ, 0x7610, R51 ;  /* 0x00007610ff337816 */ /* 0x000fc40000000033 */
[----:B------:R-:W-:Y:S01]  /*1a40*/  LEA.HI.X.SX32 R53, R48, R23, 0x1, P6 ;  /* 0x0000001730357211 */ /* 0x000fe200030f0eff */
[C---:B------:R-:W-:Y:S01]  /*1a50*/  IMAD R48, R24.reuse, 0x2, R48 ;  /* 0x0000000218307824 */ /* 0x040fe200078e0230 */
[----:B------:R-:W2:Y:S01]  /*1a60*/  @P4 LDG.E.U16 R49, desc[UR20][R30.64] ;  /* 0x000000141e314981 */ /* 0x000ea2000c1e1500 */
[----:B------:R-:W-:Y:S02]  /*1a70*/  LOP3.LUT R44, R33, 0x28, RZ, 0xfc, !PT ;  /* 0x00000028212c7812 */ /* 0x000fe400078efcff */
[----:B------:R-:W-:Y:S01]  /*1a80*/  PLOP3.LUT P4, PT, PT, PT, UP1, 0x80, 0x8 ;  /* 0x000000000008781c */ /* 0x000fe20003f8f018 */
[----:B------:R0:W2:Y:S01]  /*1a90*/  @P0 LDG.E.U16 R47, desc[UR20][R28.64] ;  /* 0x000000141c2f0981 */ /* 0x0000a2000c1e1500 */
[----:B------:R-:W-:-:S03]  /*1aa0*/  IMAD R46, R24, 0x2, R48 ;  /* 0x00000002182e7824 */ /* 0x000fc600078e0230 */
[----:B------:R-:W2:Y:S01]  /*1ab0*/  @P2 LDG.E.U16 R51, desc[UR20][R26.64] ;  /* 0x000000141a332981 */ /* 0x000ea2000c1e1500 */
[----:B------:R-:W-:Y:S02]  /*1ac0*/  ISETP.LT.AND P4, PT, R44, UR12, P4 ;  /* 0x0000000c2c007c0c */ /* 0x000fe4000a781270 */
[C---:B0-----:R-:W-:Y:S02]  /*1ad0*/  LEA R28, P2, R48.reuse, R25, 0x1 ;  /* 0x00000019301c7211 */ /* 0x041fe400078408ff */
[----:B------:R-:W-:Y:S02]  /*1ae0*/  LOP3.LUT R31, R33, 0x2c, RZ, 0xfc, !PT ;  /* 0x0000002c211f7812 */ /* 0x000fe400078efcff */
[----:B------:R-:W-:Y:S02]  /*1af0*/  PLOP3.LUT P6, PT, PT, PT, UP1, 0x80, 0x8 ;  /* 0x000000000008781c */ /* 0x000fe40003fcf018 */
[----:B------:R-:W-:Y:S02]  /*1b00*/  LEA.HI.X.SX32 R29, R48, R23, 0x1, P2 ;  /* 0x00000017301d7211 */ /* 0x000fe400010f0eff */
[----:B------:R-:W-:-:S02]  /*1b10*/  PRMT R44, RZ, 0x7610, R44 ;  /* 0x00007610ff2c7816 */ /* 0x000fc4000000002c */
[C---:B------:R-:W-:Y:S02]  /*1b20*/  LEA R30, P2, R46.reuse, R25, 0x1 ;  /* 0x000000192e1e7211 */ /* 0x040fe400078408ff */
[----:B------:R-:W-:Y:S02]  /*1b30*/  ISETP.LT.AND P6, PT, R31, UR12, P6 ;  /* 0x0000000c1f007c0c */ /* 0x000fe4000b7c1270 */
[----:B------:R-:W-:Y:S01]  /*1b40*/  LEA.HI.X.SX32 R31, R46, R23, 0x1, P2 ;  /* 0x000000172e1f7211 */ /* 0x000fe200010f0eff */
[C---:B------:R-:W-:Y:S01]  /*1b50*/  IMAD R46, R24.reuse, 0x2, R46 ;  /* 0x00000002182e7824 */ /* 0x040fe200078e022e */
[----:B------:R-:W-:Y:S01]  /*1b60*/  PRMT R73, RZ, 0x7610, R73 ;  /* 0x00007610ff497816 */ /* 0x000fe20000000049 */
[----:B------:R0:W2:Y:S02]  /*1b70*/  @P3 LDG.E.U16 R44, desc[UR20][R52.64] ;  /* 0x00000014342c3981 */ /* 0x0000a4000c1e1500 */
[----:B------:R-:W-:Y:S01]  /*1b80*/  IMAD R48, R24, 0x2, R46 ;  /* 0x0000000218307824 */ /* 0x000fe200078e022e */
[----:B------:R-:W-:-:S02]  /*1b90*/  LOP3.LUT R50, R33, 0x2a, RZ, 0xfc, !PT ;  /* 0x0000002a21327812 */ /* 0x000fc400078efcff */
[----:B------:R1:W2:Y:S01]  /*1ba0*/  @P4 LDG.E.U16 R73, desc[UR20][R30.64] ;  /* 0x000000141e494981 */ /* 0x0002a2000c1e1500 */
[----:B0-----:R-:W-:Y:S02]  /*1bb0*/  PRMT R53, RZ, 0x7610, R53 ;  /* 0x00007610ff357816 */ /* 0x001fe40000000035 */
[----:B------:R-:W-:Y:S02]  /*1bc0*/  PLOP3.LUT P0, PT, PT, PT, UP1, 0x80, 0x8 ;  /* 0x000000000008781c */ /* 0x000fe40003f0f018 */
[-C--:B------:R-:W-:Y:S02]  /*1bd0*/  LEA R54, P4, R46, R25.reuse, 0x1 ;  /* 0x000000192e367211 */ /* 0x080fe400078808ff */
[----:B------:R0:W2:Y:S01]  /*1be0*/  @P1 LDG.E.U16 R53, desc[UR20][R28.64] ;  /* 0x000000141c351981 */ /* 0x0000a2000c1e1500 */
[----:B------:R-:W-:Y:S02]  /*1bf0*/  LEA R56, P1, R48, R25, 0x1 ;  /* 0x0000001930387211 */ /* 0x000fe400078208ff */
[----:B------:R-:W-:-:S02]  /*1c00*/  LOP3.LUT R26, R33, 0x30, RZ, 0xfc, !PT ;  /* 0x00000030211a7812 */ /* 0x000fc400078efcff */
[----:B------:R-:W-:Y:S02]  /*1c10*/  PLOP3.LUT P2, PT, PT, PT, UP1, 0x80, 0x8 ;  /* 0x000000000008781c */ /* 0x000fe40003f4f018 */
[----:B------:R-:W-:Y:S02]  /*1c20*/  ISETP.LT.AND P0, PT, R50, UR12, P0 ;  /* 0x0000000c32007c0c */ /* 0x000fe40008701270 */
[----:B------:R-:W-:Y:S02]  /*1c30*/  LEA.HI.X.SX32 R55, R46, R23, 0x1, P4 ;  /* 0x000000172e377211 */ /* 0x000fe400020f0eff */
[----:B------:R-:W-:Y:S02]  /*1c40*/  LOP3.LUT R50, R33, 0x2e, RZ, 0xfc, !PT ;  /* 0x0000002e21327812 */ /* 0x000fe400078efcff */
[----:B------:R-:W-:Y:S02]  /*1c50*/  PLOP3.LUT P3, PT, PT, PT, UP1, 0x80, 0x8 ;  /* 0x000000000008781c */ /* 0x000fe40003f6f018 */
[----:B------:R-:W-:-:S02]  /*1c60*/  PRMT R46, RZ, 0x7610, R46 ;  /* 0x00007610ff2e7816 */ /* 0x000fc4000000002e */
[----:B------:R-:W-:Y:S01]  /*1c70*/  LEA.HI.X.SX32 R57, R48, R23, 0x1, P1 ;  /* 0x0000001730397211 */ /* 0x000fe200008f0eff */
[----:B-1----:R-:W-:Y:S01]  /*1c80*/  IMAD R30, R24, 0x2, R48 ;  /* 0x00000002181e7824 */ /* 0x002fe200078e0230 */
[----:B------:R-:W-:Y:S02]  /*1c90*/  ISETP.LT.AND P2, PT, R26, UR12, P2 ;  /* 0x0000000c1a007c0c */ /* 0x000fe40009741270 */
[----:B------:R-:W-:Y:S01]  /*1ca0*/  LEA R26, P4, R32, R25, 0x1 ;  /* 0x00000019201a7211 */ /* 0x000fe200078808ff */
[----:B------:R-:W2:Y:S01]  /*1cb0*/  @P6 LDG.E.U16 R46, desc[UR20][R56.64] ;  /* 0x00000014382e6981 */ /* 0x000ea2000c1e1500 */
[----:B------:R-:W-:Y:S02]  /*1cc0*/  ISETP.LT.AND P3, PT, R50, UR12, P3 ;  /* 0x0000000c32007c0c */ /* 0x000fe40009f61270 */
[----:B------:R-:W-:Y:S02]  /*1cd0*/  LOP3.LUT R58, R33, 0xc, RZ, 0xfc, !PT ;  /* 0x0000000c213a7812 */ /* 0x000fe400078efcff */
[----:B------:R-:W-:-:S02]  /*1ce0*/  PLOP3.LUT P1, PT, PT, PT, UP1, 0x80, 0x8 ;  /* 0x000000000008781c */ /* 0x000fc40003f2f018 */
[----:B0-----:R-:W-:Y:S02]  /*1cf0*/  LOP3.LUT R29, R33, 0x32, RZ, 0xfc, !PT ;  /* 0x00000032211d7812 */ /* 0x001fe400078efcff */
[----:B------:R-:W-:Y:S02]  /*1d00*/  PLOP3.LUT P6, PT, PT, PT, UP1, 0x80, 0x8 ;  /* 0x000000000008781c */ /* 0x000fe40003fcf018 */
[----:B------:R-:W-:Y:S02]  /*1d10*/  LEA.HI.X.SX32 R27, R32, R23, 0x1, P4 ;  /* 0x00000017201b7211 */ /* 0x000fe400020f0eff */
[----:B------:R-:W-:Y:S02]  /*1d20*/  ISETP.LT.AND P1, PT, R58, UR12, P1 ;  /* 0x0000000c3a007c0c */ /* 0x000fe40008f21270 */
[----:B------:R-:W-:Y:S02]  /*1d30*/  LEA R28, P4, R30, R25, 0x1 ;  /* 0x000000191e1c7211 */ /* 0x000fe400078808ff */
[----:B------:R-:W-:-:S02]  /*1d40*/  PRMT R77, RZ, 0x7610, R77 ;  /* 0x00007610ff4d7816 */ /* 0x000fc4000000004d */
[----:B------:R-:W-:Y:S02]  /*1d50*/  ISETP.LT.AND P6, PT, R29, UR12, P6 ;  /* 0x0000000c1d007c0c */ /* 0x000fe4000b7c1270 */
[----:B------:R-:W-:Y:S01]  /*1d60*/  PRMT R79, RZ, 0x7610, R79 ;  /* 0x00007610ff4f7816 */ /* 0x000fe2000000004f */
[----:B------:R-:W-:Y:S01]  /*1d70*/  IMAD R32, R24, 0x2, R30 ;  /* 0x0000000218207824 */ /* 0x000fe200078e021e */
[----:B------:R-:W-:Y:S01]  /*1d80*/  LEA.HI.X.SX32 R29, R30, R23, 0x1, P4 ;  /* 0x000000171e1d7211 */ /* 0x000fe200020f0eff */
[----:B------:R0:W2:Y:S01]  /*1d90*/  @P0 LDG.E.U16 R77, desc[UR20][R54.64] ;  /* 0x00000014364d0981 */ /* 0x0000a2000c1e1500 */
[----:B------:R-:W-:Y:S01]  /*1da0*/  PRMT R48, RZ, 0x7610, R48 ;  /* 0x00007610ff307816 */ /* 0x000fe20000000030 */
[----:B------:R-:W-:Y:S01]  /*1db0*/  IMAD R50, R24, 0x2, R32 ;  /* 0x0000000218327824 */ /* 0x000fe200078e0220 */
[----:B------:R-:W-:Y:S01]  /*1dc0*/  LOP3.LUT R31, R33, 0x34, RZ, 0xfc, !PT ;  /* 0x00000034211f7812 */ /* 0x000fe200078efcff */
[----:B------:R-:W2:Y:S01]  /*1dd0*/  @P3 LDG.E.U16 R79, desc[UR20][R28.64] ;  /* 0x000000141c4f3981 */ /* 0x000ea2000c1e1500 */
[----:B------:R-:W-:-:S02]  /*1de0*/  PLOP3.LUT P0, PT, PT, PT, UP1, 0x80, 0x8 ;  /* 0x000000000008781c */ /* 0x000fc40003f0f018 */
[C---:B------:R-:W-:Y:S01]  /*1df0*/  LEA R30, P3, R32.reuse, R25, 0x1 ;  /* 0x00000019201e7211 */ /* 0x040fe200078608ff */
[----:B------:R1:W2:Y:S01]  /*1e00*/  @P1 LDG.E.U16 R48, desc[UR20][R26.64] ;  /* 0x000000141a301981 */ /* 0x0002a2000c1e1500 */
[----:B------:R-:W-:Y:S02]  /*1e10*/  ISETP.LT.AND P0, PT, R31, UR12, P0 ;  /* 0x0000000c1f007c0c */ /* 0x000fe40008701270 */
[----:B0-----:R-:W-:Y:S02]  /*1e20*/  LOP3.LUT R55, R33, 0x38, RZ, 0xfc, !PT ;  /* 0x0000003821377812 */ /* 0x001fe400078efcff */
[----:B------:R-:W-:Y:S02]  /*1e30*/  PLOP3.LUT P1, PT, PT, PT, UP1, 0x80, 0x8 ;  /* 0x000000000008781c */ /* 0x000fe40003f2f018 */
[----:B------:R-:W-:Y:S02]  /*1e40*/  LEA.HI.X.SX32 R31, R32, R23, 0x1, P3 ;  /* 0x00000017201f7211 */ /* 0x000fe400018f0eff */
[----:B------:R-:W-:-:S02]  /*1e50*/  LEA R54, P3, R50, R25, 0x1 ;  /* 0x0000001932367211 */ /* 0x000fc400078608ff */
[----:B------:R-:W-:Y:S02]  /*1e60*/  ISETP.LT.AND P1, PT, R55, UR12, P1 ;  /* 0x0000000c37007c0c */ /* 0x000fe40008f21270 */
[----:B------:R-:W-:Y:S02]  /*1e70*/  PRMT R89, RZ, 0x7610, R89 ;  /* 0x00007610ff597816 */ /* 0x000fe40000000059 */
[----:B------:R-:W-:Y:S01]  /*1e80*/  LEA.HI.X.SX32 R55, R50, R23, 0x1, P3 ;  /* 0x0000001732377211 */ /* 0x000fe200018f0eff */
[----:B------:R-:W-:-:S04]  /*1e90*/  IMAD R50, R24, 0x2, R50 ;  /* 0x0000000218327824 */ /* 0x000fc800078e0232 */
[----:B------:R-:W2:Y:S01]  /*1ea0*/  @P6 LDG.E.U16 R89, desc[UR20][R54.64] ;  /* 0x0000001436596981 */ /* 0x000ea2000c1e1500 */
[----:B-1----:R-:W-:Y:S01]  /*1eb0*/  LEA R26, P6, R50, R25, 0x1 ;  /* 0x00000019321a7211 */ /* 0x002fe200078c08ff */
[----:B------:R-:W-:Y:S01]  /*1ec0*/  IMAD R32, R24, 0x2, R50 ;  /* 0x0000000218207824 */ /* 0x000fe200078e0232 */
[C---:B------:R-:W-:Y:S02]  /*1ed0*/  LOP3.LUT R52, R33.reuse, 0x36, RZ, 0xfc, !PT ;  /* 0x0000003621347812 */ /* 0x040fe400078efcff */
[----:B------:R-:W-:Y:S02]  /*1ee0*/  PLOP3.LUT P4, PT, PT, PT, UP1, 0x80, 0x8 ;  /* 0x000000000008781c */ /* 0x000fe40003f8f018 */
[----:B------:R-:W-:Y:S02]  /*1ef0*/  PRMT R91, RZ, 0x7610, R91 ;  /* 0x00007610ff5b7816 */ /* 0x000fe4000000005b */
[----:B------:R-:W-:Y:S02]  /*1f00*/  LOP3.LUT R29, R33, 0x3a, RZ, 0xfc, !PT ;  /* 0x0000003a211d7812 */ /* 0x000fe400078efcff */
[----:B------:R-:W-:-:S02]  /*1f10*/  PLOP3.LUT P3, PT, PT, PT, UP1, 0x80, 0x8 ;  /* 0x000000000008781c */ /* 0x000fc40003f6f018 */
[----:B------:R-:W-:Y:S01]  /*1f20*/  LEA.HI.X.SX32 R27, R50, R23, 0x1, P6 ;  /* 0x00000017321b7211 */ /* 0x000fe200030f0eff */
[----:B------:R0:W2:Y:S01]  /*1f30*/  @P2 LDG.E.U16 R91, desc[UR20][R30.64] ;  /* 0x000000141e5b2981 */ /* 0x0000a2000c1e1500 */
[----:B------:R-:W-:Y:S02]  /*1f40*/  LEA R28, P6, R32, R25, 0x1 ;  /* 0x00000019201c7211 */ /* 0x000fe400078c08ff */
[----:B------:R-:W-:Y:S02]  /*1f50*/  ISETP.LT.AND P4, PT, R52, UR12, P4 ;  /* 0x0000000c34007c0c */ /* 0x000fe4000a781270 */
[----:B------:R-:W-:Y:S02]  /*1f60*/  ISETP.LT.AND P3, PT, R29, UR12, P3 ;  /* 0x0000000c1d007c0c */ /* 0x000fe40009f61270 */
[----:B------:R-:W-:Y:S01]  /*1f70*/  LEA.HI.X.SX32 R29, R32, R23, 0x1, P6 ;  /* 0x00000017201d7211 */ /* 0x000fe200030f0eff */
[----:B------:R-:W-:Y:S01]  /*1f80*/  IMAD R32, R24, 0x2, R32 ;  /* 0x0000000218207824 */ /* 0x000fe200078e0220 */
[----:B------:R-:W-:-:S02]  /*1f90*/  LOP3.LUT R52, R33, 0x3c, RZ, 0xfc, !PT ;  /* 0x0000003c21347812 */ /* 0x000fc400078efcff */
[----:B------:R-:W-:Y:S02]  /*1fa0*/  PLOP3.LUT P2, PT, PT, PT, UP1, 0x80, 0x8 ;  /* 0x000000000008781c */ /* 0x000fe40003f4f018 */
[----:B------:R-:W-:Y:S02]  /*1fb0*/  PRMT R50, RZ, 0x7610, R50 ;  /* 0x00007610ff327816 */ /* 0x000fe40000000032 */
[----:B------:R-:W-:Y:S01]  /*1fc0*/  ISETP.LT.AND P2, PT, R52, UR12, P2 ;  /* 0x0000000c34007c0c */ /* 0x000fe20009741270 */
[----:B------:R-:W-:Y:S01]  /*1fd0*/  IMAD R52, R24, 0x2, R32 ;  /* 0x0000000218347824 */ /* 0x000fe200078e0220 */
[----:B------:R-:W-:Y:S02]  /*1fe0*/  PRMT R93, RZ, 0x7610, R93 ;  /* 0x00007610ff5d7816 */ /* 0x000fe4000000005d */
[----:B0-----:R-:W-:Y:S01]  /*1ff0*/  LEA R30, P6, R32, R25, 0x1 ;  /* 0x00000019201e7211 */ /* 0x001fe200078c08ff */
[----:B------:R-:W2:Y:S01]  /*2000*/  @P0 LDG.E.U16 R50, desc[UR20][R26.64] ;  /* 0x000000141a320981 */ /* 0x000ea2000c1e1500 */
[----:B------:R-:W-:-:S02]  /*2010*/  LOP3.LUT R55, R33, 0x3e, RZ, 0xfc, !PT ;  /* 0x0000003e21377812 */ /* 0x000fc400078efcff */
[----:B------:R-:W-:Y:S01]  /*2020*/  PLOP3.LUT P0, PT, PT, PT, UP1, 0x80, 0x8 ;  /* 0x000000000008781c */ /* 0x000fe20003f0f018 */
[----:B------:R0:W2:Y:S01]  /*2030*/  @P4 LDG.E.U16 R93, desc[UR20][R28.64] ;  /* 0x000000141c5d4981 */ /* 0x0000a2000c1e1500 */
[----:B------:R-:W-:Y:S02]  /*2040*/  LEA.HI.X.SX32 R31, R32, R23, 0x1, P6 ;  /* 0x00000017201f7211 */ /* 0x000fe400030f0eff */
[----:B------:R-:W-:Y:S02]  /*2050*/  PRMT R109, RZ, 0x7610, R109 ;  /* 0x00007610ff6d7816 */ /* 0x000fe4000000006d */
[----:B------:R-:W-:Y:S02]  /*2060*/  LEA R54, P6, R52, R25, 0x1 ;  /* 0x0000001934367211 */ /* 0x000fe400078c08ff */
[----:B------:R-:W-:Y:S01]  /*2070*/  ISETP.LT.AND P0, PT, R55, UR12, P0 ;  /* 0x0000000c37007c0c */ /* 0x000fe20008701270 */
[----:B0-----:R-:W-:Y:S01]  /*2080*/  IMAD R28, R24, 0x2, R52 ;  /* 0x00000002181c7824 */ /* 0x001fe200078e0234 */
[----:B------:R-:W-:Y:S01]  /*2090*/  PRMT R103, RZ, 0x7610, R103 ;  /* 0x00007610ff677816 */ /* 0x000fe20000000067 */
[----:B------:R0:W2:Y:S01]  /*20a0*/  @P1 LDG.E.U16 R109, desc[UR20][R30.64] ;  /* 0x000000141e6d1981 */ /* 0x0000a2000c1e1500 */
[----:B------:R-:W-:-:S02]  /*20b0*/  LEA.HI.X.SX32 R55, R52, R23, 0x1, P6 ;  /* 0x0000001734377211 */ /* 0x000fc400030f0eff */
[----:B------:R-:W-:Y:S02]  /*20c0*/  LEA R26, P6, R28, R25, 0x1 ;  /* 0x000000191c1a7211 */ /* 0x000fe400078c08ff */
[C---:B------:R-:W-:Y:S01]  /*20d0*/  LOP3.LUT R32, R33.reuse, 0x44, RZ, 0xfc, !PT ;  /* 0x0000004421207812 */ /* 0x040fe200078efcff */
[----:B------:R1:W2:Y:S01]  /*20e0*/  @P3 LDG.E.U16 R103, desc[UR20][R54.64] ;  /* 0x0000001436673981 */ /* 0x0002a2000c1e1500 */
[----:B------:R-:W-:Y:S01]  /*20f0*/  PLOP3.LUT P1, PT, PT, PT, UP1, 0x80, 0x8 ;  /* 0x000000000008781c */ /* 0x000fe20003f2f018 */
[----:B0-----:R-:W-:Y:S01]  /*2100*/  IMAD R30, R24, 0x2, R28 ;  /* 0x00000002181e7824 */ /* 0x001fe200078e021c */
[----:B------:R-:W-:Y:S02]  /*2110*/  LOP3.LUT R29, R33, 0x42, RZ, 0xfc, !PT ;  /* 0x00000042211d7812 */ /* 0x000fe400078efcff */
[----:B------:R-:W-:Y:S02]  /*2120*/  PLOP3.LUT P3, PT, PT, PT, UP1, 0x80, 0x8 ;  /* 0x000000000008781c */ /* 0x000fe40003f6f018 */
[----:B------:R-:W-:-:S02]  /*2130*/  LEA.HI.X.SX32 R27, R28, R23, 0x1, P6 ;  /* 0x000000171c1b7211 */ /* 0x000fc400030f0eff */
[----:B------:R-:W-:Y:S01]  /*2140*/  ISETP.LT.AND P1, PT, R32, UR12, P1 ;  /* 0x0000000c20007c0c */ /* 0x000fe20008f21270 */
[----:B------:R-:W-:Y:S01]  /*2150*/  IMAD R32, R24, 0x2, R30 ;  /* 0x0000000218207824 */ /* 0x000fe200078e021e */
[----:B------:R-:W-:Y:S02]  /*2160*/  LEA R28, P6, R30, R25, 0x1 ;  /* 0x000000191e1c7211 */ /* 0x000fe400078c08ff */
[----:B------:R-:W-:Y:S02]  /*2170*/  PRMT R52, RZ, 0x7610, R52 ;  /* 0x00007610ff347816 */ /* 0x000fe40000000034 */
[----:B------:R-:W-:Y:S02]  /*2180*/  ISETP.LT.AND P3, PT, R29, UR12, P3 ;  /* 0x0000000c1d007c0c */ /* 0x000fe40009f61270 */
[----:B------:R-:W-:Y:S01]  /*2190*/  PRMT R119, RZ, 0x7610, R119 ;  /* 0x00007610ff777816 */ /* 0x000fe20000000077 */
[----:B-1----:R-:W-:Y:S01]  /*21a0*/  IMAD R54, R24, 0x2, R32 ;  /* 0x0000000218367824 */ /* 0x002fe200078e0220 */
[----:B------:R-:W-:Y:S01]  /*21b0*/  LEA.HI.X.SX32 R29, R30, R23, 0x1, P6 ;  /* 0x000000171e1d7211 */ /* 0x000fe200030f0eff */
[----:B------:R0:W2:Y:S01]  /*21c0*/  @P2 LDG.E.U16 R52, desc[UR20][R26.64] ;  /* 0x000000141a342981 */ /* 0x0000a2000c1e1500 */
[----:B------:R-:W-:-:S02]  /*21d0*/  LOP3.LUT R56, R33, 0x40, RZ, 0xfc, !PT ;  /* 0x0000004021387812 */ /* 0x000fc400078efcff */
[----:B------:R-:W-:Y:S01]  /*21e0*/  PLOP3.LUT P4, PT, PT, PT, UP1, 0x80, 0x8 ;  /* 0x000000000008781c */ /* 0x000fe20003f8f018 */
[----:B------:R1:W2:Y:S01]  /*21f0*/  @P0 LDG.E.U16 R119, desc[UR20][R28.64] ;  /* 0x000000141c770981 */ /* 0x0002a2000c1e1500 */
[----:B------:R-:W-:Y:S02]  /*2200*/  LOP3.LUT R31, R33, 0x46, RZ, 0xfc, !PT ;  /* 0x00000046211f7812 */ /* 0x000fe400078efcff */
[----:B------:R-:W-:Y:S02]  /*2210*/  PLOP3.LUT P2, PT, PT, PT, UP1, 0x80, 0x8 ;  /* 0x000000000008781c */ /* 0x000fe40003f4f018 */
[-C--:B------:R-:W-:Y:S02]  /*2220*/  LEA R30, P6, R32, R25.reuse, 0x1 ;  /* 0x00000019201e7211 */ /* 0x080fe400078c08ff */
[----:B0-----:R-:W-:Y:S02]  /*2230*/  LEA R26, P0, R54, R25, 0x1 ;  /* 0x00000019361a7211 */ /* 0x001fe400078008ff */
[----:B------:R-:W-:-:S02]  /*2240*/  ISETP.LT.AND P4, PT, R56, UR12, P4 ;  /* 0x0000000c38007c0c */ /* 0x000fc4000a781270 */
[----:B------:R-:W-:Y:S02]  /*2250*/  PRMT R125, RZ, 0x7610, R125 ;  /* 0x00007610ff7d7816 */ /* 0x000fe4000000007d */
[----:B------:R-:W-:Y:S02]  /*2260*/  ISETP.LT.AND P2, PT, R31, UR12, P2 ;  /* 0x0000000c1f007c0c */ /* 0x000fe40009741270 */
[-C--:B------:R-:W-:Y:S01]  /*2270*/  LEA.HI.X.SX32 R27, R54, R23.reuse, 0x1, P0 ;  /* 0x00000017361b7211 */ /* 0x080fe200000f0eff */
[----:B------:R-:W-:Y:S01]  /*2280*/  IMAD R54, R24, 0x2, R54 ;  /* 0x0000000218367824 */ /* 0x000fe200078e0236 */
[----:B------:R-:W-:Y:S02]  /*2290*/  LEA.HI.X.SX32 R31, R32, R23, 0x1, P6 ;  /* 0x00000017201f7211 */ /* 0x000fe400030f0eff */
[----:B------:R-:W-:Y:S01]  /*22a0*/  LOP3.LUT R55, R33, 0x48, RZ, 0xfc, !PT ;  /* 0x0000004821377812 */ /* 0x000fe200078efcff */
[----:B------:R-:W2:Y:S01]  /*22b0*/  @P3 LDG.E.U16 R125, desc[UR20][R26.64] ;  /* 0x000000141a7d3981 */ /* 0x000ea2000c1e1500 */
[----:B------:R-:W-:-:S02]  /*22c0*/  PLOP3.LUT P6, PT, PT, PT, UP1, 0x80, 0x8 ;  /* 0x000000000008781c */ /* 0x000fc40003fcf018 */
[----:B------:R-:W-:Y:S01]  /*22d0*/  PRMT R127, RZ, 0x7610, R127 ;  /* 0x00007610ff7f7816 */ /* 0x000fe2000000007f */
[----:B------:R-:W-:Y:S01]  /*22e0*/  IMAD R32, R24, 0x2, R54 ;  /* 0x0000000218207824 */ /* 0x000fe200078e0236 */
[----:B------:R-:W-:Y:S02]  /*22f0*/  ISETP.LT.AND P0, PT, R55, UR12, P6 ;  /* 0x0000000c37007c0c */ /* 0x000fe4000b701270 */
[----:B-1----:R-:W-:Y:S02]  /*2300*/  LOP3.LUT R29, R33, 0x4a, RZ, 0xfc, !PT ;  /* 0x0000004a211d7812 */ /* 0x002fe400078efcff */
[----:B------:R-:W-:Y:S01]  /*2310*/  PLOP3.LUT P3, PT, PT, PT, UP1, 0x80, 0x8 ;  /* 0x000000000008781c */ /* 0x000fe20003f6f018 */
[----:B------:R0:W2:Y:S01]  /*2320*/  @P4 LDG.E.U16 R127, desc[UR20][R30.64] ;  /* 0x000000141e7f4981 */ /* 0x0000a2000c1e1500 */
[----:B------:R-:W-:Y:S02]  /*2330*/  LEA R28, P6, R54, R25, 0x1 ;  /* 0x00000019361c7211 */ /* 0x000fe400078c08ff */
[----:B------:R-:W-:-:S02]  /*2340*/  ISETP.LT.AND P3, PT, R29, UR12, P3 ;  /* 0x0000000c1d007c0c */ /* 0x000fc40009f61270 */
[----:B------:R-:W-:Y:S01]  /*2350*/  LEA.HI.X.SX32 R29, R54, R23, 0x1, P6 ;  /* 0x00000017361d7211 */ /* 0x000fe200030f0eff */
[----:B------:R-:W-:Y:S01]  /*2360*/  IMAD R58, R24, 0x2, R32 ;  /* 0x00000002183a7824 */ /* 0x000fe200078e0220 */
[----:B------:R-:W-:Y:S02]  /*2370*/  PRMT R72, RZ, 0x7610, R72 ;  /* 0x00007610ff487816 */ /* 0x000fe40000000048 */
[C---:B0-----:R-:W-:Y:S02]  /*2380*/  LEA R30, P6, R32.reuse, R25, 0x1 ;  /* 0x00000019201e7211 */ /* 0x041fe400078c08ff */
[----:B------:R-:W-:Y:S02]  /*2390*/  PRMT R129, RZ, 0x7610, R129 ;  /* 0x00007610ff817816 */ /* 0x000fe40000000081 */
[----:B------:R-:W2:Y:S01]  /*23a0*/  @P1 LDG.E.U16 R72, desc[UR20][R28.64] ;  /* 0x000000141c481981 */ /* 0x000ea2000c1e1500 */
[----:B------:R-:W-:Y:S01]  /*23b0*/  LEA.HI.X.SX32 R31, R32, R23, 0x1, P6 ;  /* 0x00000017201f7211 */ /* 0x000fe200030f0eff */
[----:B------:R-:W-:Y:S01]  /*23c0*/  IMAD R32, R24, 0x2, R58 ;  /* 0x0000000218207824 */ /* 0x000fe200078e023a */
[----:B------:R-:W-:-:S03]  /*23d0*/  LEA R26, P1, R58, R25, 0x1 ;  /* 0x000000193a1a7211 */ /* 0x000fc600078208ff */
[----:B------:R-:W-:Y:S01]  /*23e0*/  IMAD R60, R24, 0x2, R32 ;  /* 0x00000002183c7824 */ /* 0x000fe200078e0220 */
[----:B------:R-:W-:Y:S01]  /*23f0*/  PRMT R133, RZ, 0x7610, R133 ;  /* 0x00007610ff857816 */ /* 0x000fe20000000085 */
[----:B------:R-:W2:Y:S01]  /*2400*/  @P2 LDG.E.U16 R129, desc[UR20][R30.64] ;  /* 0x000000141e812981 */ /* 0x000ea2000c1e1500 */
[----:B------:R-:W-:Y:S02]  /*2410*/  LEA.HI.X.SX32 R27, R58, R23, 0x1, P1 ;  /* 0x000000173a1b7211 */ /* 0x000fe400008f0eff */
[-C--:B------:R-:W-:Y:S02]  /*2420*/  LEA R56, P6, R60, R25.reuse, 0x1 ;  /* 0x000000193c387211 */ /* 0x080fe400078c08ff */
[----:B------:R-:W-:Y:S01]  /*2430*/  LOP3.LUT R55, R33, 0x4c, RZ, 0xfc, !PT ;  /* 0x0000004c21377812 */ /* 0x000fe200078efcff */
[----:B------:R0:W2:Y:S01]  /*2440*/  @P0 LDG.E.U16 R133, desc[UR20][R26.64] ;  /* 0x000000141a850981 */ /* 0x0000a2000c1e1500 */
[----:B------:R-:W-:Y:S02]  /*2450*/  PLOP3.LUT P4, PT, PT, PT, UP1, 0x80, 0x8 ;  /* 0x000000000008781c */ /* 0x000fe40003f8f018 */
[----:B------:R-:W-:-:S02]  /*2460*/  LEA R54, P2, R32, R25, 0x1 ;  /* 0x0000001920367211 */ /* 0x000fc400078408ff */
[-C--:B------:R-:W-:Y:S01]  /*2470*/  LEA.HI.X.SX32 R57, R60, R23.reuse, 0x1, P6 ;  /* 0x000000173c397211 */ /* 0x080fe200030f0eff */
[----:B------:R-:W-:Y:S01]  /*2480*/  IMAD R60, R24, 0x2, R60 ;  /* 0x00000002183c7824 */ /* 0x000fe200078e023c */
[----:B------:R-:W-:Y:S02]  /*2490*/  ISETP.LT.AND P4, PT, R55, UR12, P4 ;  /* 0x0000000c37007c0c */ /* 0x000fe4000a781270 */
[----:B------:R-:W-:Y:S02]  /*24a0*/  PRMT R131, RZ, 0x7610, R131 ;  /* 0x00007610ff837816 */ /* 0x000fe40000000083 */
[----:B------:R-:W-:Y:S02]  /*24b0*/  LOP3.LUT R81, R33, 0x4e, RZ, 0xfc, !PT ;  /* 0x0000004e21517812 */ /* 0x000fe400078efcff */
[----:B------:R-:W-:Y:S02]  /*24c0*/  PLOP3.LUT P0, PT, PT, PT, UP1, 0x80, 0x8 ;  /* 0x000000000008781c */ /* 0x000fe40003f0f018 */
[----:B------:R-:W-:Y:S01]  /*24d0*/  LEA.HI.X.SX32 R55, R32, R23, 0x1, P2 ;  /* 0x0000001720377211 */ /* 0x000fe200010f0eff */
[----:B------:R-:W-:Y:S01]  /*24e0*/  IMAD R32, R24, 0x2, R60 ;  /* 0x0000000218207824 */ /* 0x000fe200078e023c */
[----:B------:R-:W-:-:S03]  /*24f0*/  ISETP.LT.AND P0, PT, R81, UR12, P0 ;  /* 0x0000000c51007c0c */ /* 0x000fc60008701270 */
[----:B------:R1:W2:Y:S01]  /*2500*/  @P3 LDG.E.U16 R131, desc[UR20][R54.64] ;  /* 0x0000001436833981 */ /* 0x0002a2000c1e1500 */
[----:B0-----:R-:W-:Y:S02]  /*2510*/  LEA R26, P3, R60, R25, 0x1 ;  /* 0x000000193c1a7211 */ /* 0x001fe400078608ff */
[----:B------:R-:W-:Y:S02]  /*2520*/  PRMT R76, RZ, 0x7610, R76 ;  /* 0x00007610ff4c7816 */ /* 0x000fe4000000004c */
[----:B------:R-:W-:Y:S01]  /*2530*/  PRMT R135, RZ, 0x7610, R135 ;  /* 0x00007610ff877816 */ /* 0x000fe20000000087 */
[----:B-1----:R-:W-:Y:S01]  /*2540*/  IMAD R54, R24, 0x2, R32 ;  /* 0x0000000218367824 */ /* 0x002fe200078e0220 */
[----:B------:R-:W-:Y:S02]  /*2550*/  LOP3.LUT R85, R33, 0x52, RZ, 0xfc, !PT ;  /* 0x0000005221557812 */ /* 0x000fe400078efcff */
[----:B------:R0:W2:Y:S01]  /*2560*/  @P4 LDG.E.U16 R76, desc[UR20][R56.64] ;  /* 0x00000014384c4981 */ /* 0x0000a2000c1e1500 */
[----:B------:R-:W-:-:S02]  /*2570*/  PLOP3.LUT P2, PT, PT, PT, UP1, 0x80, 0x8 ;  /* 0x000000000008781c */ /* 0x000fc40003f4f018 */
[----:B------:R-:W-:Y:S02]  /*2580*/  LEA R30, P6, R54, R25, 0x1 ;  /* 0x00000019361e7211 */ /* 0x000fe400078c08ff */
[----:B------:R-:W-:Y:S02]  /*2590*/  LEA.HI.X.SX32 R27, R60, R23, 0x1, P3 ;  /* 0x000000173c1b7211 */ /* 0x000fe400018f0eff */
[----:B------:R-:W-:Y:S02]  /*25a0*/  LOP3.LUT R83, R33, 0x50, RZ, 0xfc, !PT ;  /* 0x0000005021537812 */ /* 0x000fe400078efcff */
[----:B------:R-:W-:Y:S01]  /*25b0*/  PLOP3.LUT P1, PT, PT, PT, UP1, 0x80, 0x8 ;  /* 0x000000000008781c */ /* 0x000fe20003f2f018 */
[----:B------:R1:W2:Y:S01]  /*25c0*/  @P0 LDG.E.U16 R135, desc[UR20][R26.64] ;  /* 0x000000141a870981 */ /* 0x0002a2000c1e1500 */
[----:B------:R-:W-:Y:S02]  /*25d0*/  ISETP.LT.AND P2, PT, R85, UR12, P2 ;  /* 0x0000000c55007c0c */ /* 0x000fe40009741270 */
[----:B------:R-:W-:-:S02]  /*25e0*/  LEA R28, P4, R32, R25, 0x1 ;  /* 0x00000019201c7211 */ /* 0x000fc400078808ff */
[-C--:B------:R-:W-:Y:S01]  /*25f0*/  LEA.HI.X.SX32 R31, R54, R23.reuse, 0x1, P6 ;  /* 0x00000017361f7211 */ /* 0x080fe200030f0eff */
[----:B------:R-:W-:Y:S01]  /*2600*/  IMAD R54, R24, 0x2, R54 ;  /* 0x0000000218367824 */ /* 0x000fe200078e0236 */
[----:B------:R-:W-:Y:S02]  /*2610*/  LOP3.LUT R95, R33, 0x54, RZ, 0xfc, !PT ;  /* 0x00000054215f7812 */ /* 0x000fe400078efcff */
[----:B------:R-:W-:Y:S02]  /*2620*/  PLOP3.LUT P0, PT, PT, PT, UP1, 0x80, 0x8 ;  /* 0x000000000008781c */ /* 0x000fe40003f0f018 */
[----:B------:R-:W-:Y:S02]  /*2630*/  ISETP.LT.AND P1, PT, R83, UR12, P1 ;  /* 0x0000000c53007c0c */ /* 0x000fe40008f21270 */
[----:B------:R-:W-:Y:S01]  /*2640*/  LEA.HI.X.SX32 R29, R32, R23, 0x1, P4 ;  /* 0x00000017201d7211 */ /* 0x000fe200020f0eff */
[----:B------:R-:W-:Y:S01]  /*2650*/  IMAD R32, R24, 0x2, R54 ;  /* 0x0000000218207824 */ /* 0x000fe200078e0236 */
[----:B------:R-:W-:-:S02]  /*2660*/  ISETP.LT.AND P0, PT, R95, UR12, P0 ;  /* 0x0000000c5f007c0c */ /* 0x000fc40008701270 */
[----:B------:R-:W-:Y:S01]  /*2670*/  PRMT R139, RZ, 0x7610, R139 ;  /* 0x00007610ff8b7816 */ /* 0x000fe2000000008b */
[----:B0-----:R-:W-:Y:S01]  /*2680*/  IMAD R56, R24, 0x2, R32 ;  /* 0x0000000218387824 */ /* 0x001fe200078e0220 */
[C---:B-1----:R-:W-:Y:S02]  /*2690*/  LEA R26, P3, R54.reuse, R25, 0x1 ;  /* 0x00000019361a7211 */ /* 0x042fe400078608ff */
[----:B------:R-:W-:Y:S02]  /*26a0*/  PRMT R137, RZ, 0x7610, R137 ;  /* 0x00007610ff897816 */ /* 0x000fe40000000089 */
[----:B------:R0:W2:Y:S01]  /*26b0*/  @P2 LDG.E.U16 R139, desc[UR20][R30.64] ;  /* 0x000000141e8b2981 */ /* 0x0000a2000c1e1500 */
[----:B------:R-:W-:Y:S02]  /*26c0*/  PRMT R88, RZ, 0x7610, R88 ;  /* 0x00007610ff587816 */ /* 0x000fe40000000058 */
[----:B------:R-:W-:Y:S01]  /*26d0*/  LEA.HI.X.SX32 R27, R54, R23, 0x1, P3 ;  /* 0x00000017361b7211 */ /* 0x000fe200018f0eff */
[----:B------:R1:W2:Y:S01]  /*26e0*/  @P1 LDG.E.U16 R137, desc[UR20][R28.64] ;  /* 0x000000141c891981 */ /* 0x0002a2000c1e1500 */
[----:B------:R-:W-:-:S03]  /*26f0*/  LOP3.LUT R101, R33, 0x5a, RZ, 0xfc, !PT ;  /* 0x0000005a21657812 */ /* 0x000fc600078efcff */
[----:B------:R3:W2:Y:S01]  /*2700*/  @P0 LDG.E.U16 R88, desc[UR20][R26.64] ;  /* 0x000000141a580981 */ /* 0x0006a2000c1e1500 */
[-C--:B0-----:R-:W-:Y:S02]  /*2710*/  LEA R30, P3, R56, R25.reuse, 0x1 ;  /* 0x00000019381e7211 */ /* 0x081fe400078608ff */
[----:B------:R-:W-:Y:S02]  /*2720*/  PLOP3.LUT P0, PT, PT, PT, UP1, 0x80, 0x8 ;  /* 0x000000000008781c */ /* 0x000fe40003f0f018 */
[----:B-1----:R-:W-:Y:S02]  /*2730*/  LEA R28, P4, R32, R25, 0x1 ;  /* 0x00000019201c7211 */ /* 0x002fe400078808ff */
[-C--:B------:R-:W-:Y:S01]  /*2740*/  LEA.HI.X.SX32 R31, R56, R23.reuse, 0x1, P3 ;  /* 0x00000017381f7211 */ /* 0x080fe200018f0eff */
[----:B------:R-:W-:Y:S01]  /*2750*/  IMAD R56, R24, 0x2, R56 ;  /* 0x0000000218387824 */ /* 0x000fe200078e0238 */
[----:B------:R-:W-:Y:S02]  /*2760*/  LEA.HI.X.SX32 R29, R32, R23, 0x1, P4 ;  /* 0x00000017201d7211 */ /* 0x000fe400020f0eff */
[----:B------:R-:W-:Y:S01]  /*2770*/  LOP3.LUT R97, R33, 0x56, RZ, 0xfc, !PT ;  /* 0x0000005621617812 */ /* 0x000fe200078efcff */
[----:B------:R-:W-:Y:S01]  /*2780*/  IMAD R32, R24, 0x2, R56 ;  /* 0x0000000218207824 */ /* 0x000fe200078e0238 */
[----:B------:R-:W-:-:S02]  /*2790*/  PLOP3.LUT P1, PT, PT, PT, UP1, 0x80, 0x8 ;  /* 0x000000000008781c */ /* 0x000fc40003f2f018 */
[----:B------:R-:W-:Y:S01]  /*27a0*/  ISETP.LT.AND P0, PT, R101, UR12, P0 ;  /* 0x0000000c65007c0c */ /* 0x000fe20008701270 */
[----:B------:R-:W-:Y:S01]  /*27b0*/  IMAD R58, R24, 0x2, R32 ;  /* 0x00000002183a7824 */ /* 0x000fe200078e0220 */
[----:B------:R-:W-:Y:S02]  /*27c0*/  ISETP.LT.AND P1, PT, R97, UR12, P1 ;  /* 0x0000000c61007c0c */ /* 0x000fe40008f21270 */
[----:B---3--:R-:W-:Y:S01]  /*27d0*/  LEA R26, P3, R56, R25, 0x1 ;  /* 0x00000019381a7211 */ /* 0x008fe200078608ff */
[----:B------:R-:W-:Y:S01]  /*27e0*/  IMAD R62, R24, 0x2, R58 ;  /* 0x00000002183e7824 */ /* 0x000fe200078e023a */
[----:B------:R-:W-:Y:S02]  /*27f0*/  PRMT R153, RZ, 0x7610, R153 ;  /* 0x00007610ff997816 */ /* 0x000fe40000000099 */
[----:B------:R-:W-:Y:S02]  /*2800*/  LEA.HI.X.SX32 R27, R56, R23, 0x1, P3 ;  /* 0x00000017381b7211 */ /* 0x000fe400018f0eff */
[----:B------:R-:W-:-:S02]  /*2810*/  LOP3.LUT R99, R33, 0x58, RZ, 0xfc, !PT ;  /* 0x0000005821637812 */ /* 0x000fc400078efcff */
[----:B------:R-:W-:Y:S01]  /*2820*/  PLOP3.LUT P2, PT, PT, PT, UP1, 0x80, 0x8 ;  /* 0x000000000008781c */ /* 0x000fe20003f4f018 */
[C---:B------:R-:W-:Y:S01]  /*2830*/  IMAD R56, R24.reuse, 0x2, R62 ;  /* 0x0000000218387824 */ /* 0x040fe200078e023e */
[----:B------:R-:W-:Y:S01]  /*2840*/  PRMT R141, RZ, 0x7610, R141 ;  /* 0x00007610ff8d7816 */ /* 0x000fe2000000008d */
[----:B------:R-:W3:Y:S01]  /*2850*/  @P0 LDG.E.U16 R153, desc[UR20][R26.64] ;  /* 0x000000141a990981 */ /* 0x000ee2000c1e1500 */
[----:B------:R-:W-:Y:S01]  /*2860*/  ISETP.LT.AND P2, PT, R99, UR12, P2 ;  /* 0x0000000c63007c0c */ /* 0x000fe20009741270 */
[----:B------:R-:W-:Y:S01]  /*2870*/  IMAD R66, R24, 0x2, R56 ;  /* 0x0000000218427824 */ /* 0x000fe200078e0238 */
[----:B------:R-:W-:Y:S02]  /*2880*/  LEA R54, P0, R58, R25, 0x1 ;  /* 0x000000193a367211 */ /* 0x000fe400078008ff */
[----:B------:R0:W2:Y:S01]  /*2890*/  @P1 LDG.E.U16 R141, desc[UR20][R28.64] ;  /* 0x000000141c8d1981 */ /* 0x0000a2000c1e1500 */
[----:B------:R-:W-:Y:S02]  /*28a0*/  LOP3.LUT R105, R33, 0x5c, RZ, 0xfc, !PT ;  /* 0x0000005c21697812 */ /* 0x000fe400078efcff */
[----:B------:R-:W-:-:S02]  /*28b0*/  PLOP3.LUT P1, PT, PT, PT, UP1, 0x80, 0x8 ;  /* 0x000000000008781c */ /* 0x000fc40003f2f018 */
[----:B------:R-:W-:Y:S01]  /*28c0*/  LEA.HI.X.SX32 R55, R58, R23, 0x1, P0 ;  /* 0x000000173a377211 */ /* 0x000fe200000f0eff */
[C---:B------:R-:W-:Y:S01]  /*28d0*/  IMAD R58, R24.reuse, 0x2, R66 ;  /* 0x00000002183a7824 */ /* 0x040fe200078e0242 */
[----:B------:R-:W-:Y:S02]  /*28e0*/  PRMT R151, RZ, 0x7610, R151 ;  /* 0x00007610ff977816 */ /* 0x000fe40000000097 */
[----:B------:R-:W-:Y:S01]  /*28f0*/  ISETP.LT.AND P1, PT, R105, UR12, P1 ;  /* 0x0000000c69007c0c */ /* 0x000fe20008f21270 */
[----:B------:R-:W-:Y:S01]  /*2900*/  IMAD R68, R24, 0x2, R58 ;  /* 0x0000000218447824 */ /* 0x000fe200078e023a */
[----:B0-----:R-:W-:Y:S02]  /*2910*/  LEA R28, P3, R32, R25, 0x1 ;  /* 0x00000019201c7211 */ /* 0x001fe400078608ff */
[----:B------:R-:W2:Y:S01]  /*2920*/  @P2 LDG.E.U16 R151, desc[UR20][R30.64] ;  /* 0x000000141e972981 */ /* 0x000ea2000c1e1500 */
[----:B------:R-:W-:Y:S01]  /*2930*/  LOP3.LUT R107, R33, 0x5e, RZ, 0xfc, !PT ;  /* 0x0000005e216b7812 */ /* 0x000fe200078efcff */
[----:B------:R-:W-:Y:S01]  /*2940*/  IMAD R70, R24, 0x2, R68 ;  /* 0x0000000218467824 */ /* 0x000fe200078e0244 */
[----:B------:R-:W-:-:S02]  /*2950*/  PLOP3.LUT P2, PT, PT, PT, UP1, 0x80, 0x8 ;  /* 0x000000000008781c */ /* 0x000fc40003f4f018 */
[----:B------:R-:W-:Y:S02]  /*2960*/  PRMT R90, RZ, 0x7610, R90 ;  /* 0x00007610ff5a7816 */ /* 0x000fe4000000005a */
[----:B------:R-:W-:Y:S01]  /*2970*/  LEA.HI.X.SX32 R29, R32, R23, 0x1, P3 ;  /* 0x00000017201d7211 */ /* 0x000fe200018f0eff */
[----:B------:R-:W-:Y:S01]  /*2980*/  IMAD R74, R24, 0x2, R70 ;  /* 0x00000002184a7824 */ /* 0x000fe200078e0246 */
[----:B------:R-:W-:Y:S02]  /*2990*/  ISETP.LT.AND P2, PT, R107, UR12, P2 ;  /* 0x0000000c6b007c0c */ /* 0x000fe40009741270 */
[-C--:B------:R-:W-:Y:S01]  /*29a0*/  LEA R60, P4, R62, R25.reuse, 0x1 ;  /* 0x000000193e3c7211 */ /* 0x080fe200078808ff */
[----:B------:R0:W2:Y:S01]  /*29b0*/  @P1 LDG.E.U16 R90, desc[UR20][R28.64] ;  /* 0x000000141c5a1981 */ /* 0x0000a2000c1e1500 */
[----:B------:R-:W-:Y:S02]  /*29c0*/  LEA R26, P6, R56, R25, 0x1 ;  /* 0x00000019381a7211 */ /* 0x000fe400078c08ff */
[----:B------:R-:W-:-:S02]  /*29d0*/  LEA.HI.X.SX32 R61, R62, R23, 0x1, P4 ;  /* 0x000000173e3d7211 */ /* 0x000fc400020f0eff */
[----:B------:R-:W-:Y:S02]  /*29e0*/  PRMT R155, RZ, 0x7610, R155 ;  /* 0x00007610ff9b7816 */ /* 0x000fe4000000009b */
[----:B------:R-:W-:Y:S01]  /*29f0*/  LEA R64, P4, R66, R25, 0x1 ;  /* 0x0000001942407211 */ /* 0x000fe200078808ff */
[----:B0-----:R-:W-:Y:S01]  /*2a00*/  IMAD R28, R24, 0x2, R74 ;  /* 0x00000002181c7824 */ /* 0x001fe200078e024a */
[----:B------:R-:W-:Y:S02]  /*2a10*/  LEA.HI.X.SX32 R27, R56, R23, 0x1, P6 ;  /* 0x00000017381b7211 */ /* 0x000fe400030f0eff */
[----:B------:R0:W2:Y:S01]  /*2a20*/  @P2 LDG.E.U16 R155, desc[UR20][R54.64] ;  /* 0x00000014369b2981 */ /* 0x0000a2000c1e1500 */
[----:B------:R-:W-:Y:S01]  /*2a30*/  LEA R114, P6, R58, R25, 0x1 ;  /* 0x000000193a727211 */ /* 0x000fe200078c08ff */
[----:B------:R-:W-:Y:S01]  /*2a40*/  IMAD R78, R24, 0x2, R28 ;  /* 0x00000002184e7824 */ /* 0x000fe200078e021c */
[----:B------:R-:W-:Y:S02]  /*2a50*/  LEA.HI.X.SX32 R65, R66, R23, 0x1, P4 ;  /* 0x0000001742417211 */ /* 0x000fe400020f0eff */
[----:B------:R-:W-:Y:S01]  /*2a60*/  LEA R66, P4, R68, R25, 0x1 ;  /* 0x0000001944427211 */ /* 0x000fe200078808ff */
[----:B------:R-:W-:Y:S01]  /*2a70*/  IMAD R62, R24, 0x2, R78 ;  /* 0x00000002183e7824 */ /* 0x000fe200078e024e */
[----:B------:R-:W-:-:S02]  /*2a80*/  LEA.HI.X.SX32 R115, R58, R23, 0x1, P6 ;  /* 0x000000173a737211 */ /* 0x000fc400030f0eff */
[----:B0-----:R-:W-:Y:S01]  /*2a90*/  LEA R54, P6, R70, R25, 0x1 ;  /* 0x0000001946367211 */ /* 0x001fe200078c08ff */
[----:B------:R-:W-:Y:S01]  /*2aa0*/  IMAD R80, R24, 0x2, R62 ;  /* 0x0000000218507824 */ /* 0x000fe200078e023e */
[----:B------:R-:W-:Y:S02]  /*2ab0*/  LEA.HI.X.SX32 R67, R68, R23, 0x1, P4 ;  /* 0x0000001744437211 */ /* 0x000fe400020f0eff */
[----:B------:R-:W-:Y:S02]  /*2ac0*/  LEA R56, P4, R74, R25, 0x1 ;  /* 0x000000194a387211 */ /* 0x000fe400078808ff */
[----:B------:R-:W-:Y:S02]  /*2ad0*/  LOP3.LUT R123, R33, 0x60, RZ, 0xfc, !PT ;  /* 0x00000060217b7812 */ /* 0x000fe400078efcff */
[----:B------:R-:W-:Y:S02]  /*2ae0*/  PLOP3.LUT P0, PT, PT, PT, UP1, 0x80, 0x8 ;  /* 0x000000000008781c */ /* 0x000fe40003f0f018 */
[----:B------:R-:W-:Y:S01]  /*2af0*/  LEA.HI.X.SX32 R55, R70, R23, 0x1, P6 ;  /* 0x0000001746377211 */ /* 0x000fe200030f0eff */
[----:B------:R-:W-:Y:S01]  /*2b00*/  IMAD R82, R24, 0x2, R80 ;  /* 0x0000000218527824 */ /* 0x000fe200078e0250 */
[----:B------:R-:W-:-:S02]  /*2b10*/  LEA R70, P6, R28, R25, 0x1 ;  /* 0x000000191c467211 */ /* 0x000fc400078c08ff */
[----:B------:R-:W-:Y:S02]  /*2b20*/  LEA.HI.X.SX32 R57, R74, R23, 0x1, P4 ;  /* 0x000000174a397211 */ /* 0x000fe400020f0eff */
[----:B------:R-:W-:Y:S02]  /*2b30*/  ISETP.LT.AND P0, PT, R123, UR12, P0 ;  /* 0x0000000c7b007c0c */ /* 0x000fe40008701270 */
[----:B------:R-:W-:Y:S01]  /*2b40*/  LEA R112, P4, R78, R25, 0x1 ;  /* 0x000000194e707211 */ /* 0x000fe200078808ff */
[----:B------:R-:W-:Y:S01]  /*2b50*/  IMAD R84, R24, 0x2, R82 ;  /* 0x0000000218547824 */ /* 0x000fe200078e0252 */
[----:B------:R-:W-:Y:S02]  /*2b60*/  LEA.HI.X.SX32 R71, R28, R23, 0x1, P6 ;  /* 0x000000171c477211 */ /* 0x000fe400030f0eff */
[----:B------:R-:W-:Y:S02]  /*2b70*/  LEA R68, P6, R62, R25, 0x1 ;  /* 0x000000193e447211 */ /* 0x000fe400078c08ff */
[----:B------:R-:W-:Y:S01]  /*2b80*/  LEA.HI.X.SX32 R113, R78, R23, 0x1, P4 ;  /* 0x000000174e717211 */ /* 0x000fe200020f0eff */
[----:B------:R-:W-:Y:S01]  /*2b90*/  IMAD R28, R24, 0x2, R84 ;  /* 0x00000002181c7824 */ /* 0x000fe200078e0254 */
[----:B------:R-:W-:-:S02]  /*2ba0*/  LEA R116, P4, R80, R25, 0x1 ;  /* 0x0000001950747211 */ /* 0x000fc400078808ff */
[----:B------:R-:W-:Y:S02]  /*2bb0*/  LEA.HI.X.SX32 R69, R62, R23, 0x1, P6 ;  /* 0x000000173e457211 */ /* 0x000fe400030f0eff */
[----:B------:R-:W-:Y:S02]  /*2bc0*/  PRMT R157, RZ, 0x7610, R157 ;  /* 0x00007610ff9d7816 */ /* 0x000fe4000000009d */
[----:B------:R-:W-:Y:S01]  /*2bd0*/  LEA R74, P6, R82, R25, 0x1 ;  /* 0x00000019524a7211 */ /* 0x000fe200078c08ff */
[----:B------:R-:W-:Y:S01]  /*2be0*/  IMAD R78, R24, 0x2, R28 ;  /* 0x00000002184e7824 */ /* 0x000fe200078e021c */
[----:B------:R-:W-:Y:S02]  /*2bf0*/  LEA.HI.X.SX32 R117, R80, R23, 0x1, P4 ;  /* 0x0000001750757211 */ /* 0x000fe400020f0eff */
[----:B------:R-:W-:Y:S01]  /*2c00*/  LEA R58, P4, R84, R25, 0x1 ;  /* 0x00000019543a7211 */ /* 0x000fe200078808ff */
[----:B------:R-:W2:Y:S01]  /*2c10*/  @P0 LDG.E.U16 R157, desc[UR20][R60.64] ;  /* 0x000000143c9d0981 */ /* 0x000ea2000c1e1500 */
[----:B------:R-:W-:-:S02]  /*2c20*/  LEA.HI.X.SX32 R75, R82, R23, 0x1, P6 ;  /* 0x00000017524b7211 */ /* 0x000fc400030f0eff */
[----:B------:R-:W-:Y:S02]  /*2c30*/  LEA R62, P6, R28, R25, 0x1 ;  /* 0x000000191c3e7211 */ /* 0x000fe400078c08ff */
[----:B------:R-:W-:Y:S02]  /*2c40*/  LEA.HI.X.SX32 R59, R84, R23, 0x1, P4 ;  /* 0x00000017543b7211 */ /* 0x000fe400020f0eff */
[----:B------:R-:W-:Y:S02]  /*2c50*/  LOP3.LUT R29, R33, 0x6a, RZ, 0xfc, !PT ;  /* 0x0000006a211d7812 */ /* 0x000fe400078efcff */
[----:B------:R-:W-:Y:S02]  /*2c60*/  PLOP3.LUT P0, PT, PT, PT, UP1, 0x80, 0x8 ;  /* 0x000000000008781c */ /* 0x000fe40003f0f018 */
[----:B------:R-:W-:Y:S02]  /*2c70*/  LEA R110, P4, R78, R25, 0x1 ;  /* 0x000000194e6e7211 */ /* 0x000fe400078808ff */
[----:B------:R-:W-:-:S02]  /*2c80*/  LEA.HI.X.SX32 R63, R28, R23, 0x1, P6 ;  /* 0x000000171c3f7211 */ /* 0x000fc400030f0eff */
[----:B------:R-:W-:Y:S02]  /*2c90*/  LEA R142, P6, R21, R25, 0x1 ;  /* 0x00000019158e7211 */ /* 0x000fe400078c08ff */
[----:B------:R-:W-:Y:S02]  /*2ca0*/  ISETP.LT.AND P0, PT, R29, UR12, P0 ;  /* 0x0000000c1d007c0c */ /* 0x000fe40008701270 */
[----:B------:R-:W-:Y:S02]  /*2cb0*/  LEA.HI.X.SX32 R111, R78, R23, 0x1, P4 ;  /* 0x000000174e6f7211 */ /* 0x000fe400020f0eff */
[----:B------:R-:W-:Y:S01]  /*2cc0*/  LEA R144, P4, R20, R25, 0x1 ;  /* 0x0000001914907211 */ /* 0x000fe200078808ff */
[----:B------:R-:W-:Y:S01]  /*2cd0*/  IMAD R24, R24, 0x2, R78 ;  /* 0x0000000218187824 */ /* 0x000fe200078e024e */
[----:B------:R-:W-:Y:S02]  /*2ce0*/  LEA.HI.X.SX32 R143, R21, R23, 0x1, P6 ;  /* 0x00000017158f7211 */ /* 0x000fe400030f0eff */
[----:B------:R-:W-:-:S02]  /*2cf0*/  LEA R146, P6, R19, R25, 0x1 ;  /* 0x0000001913927211 */ /* 0x000fc400078c08ff */
[C---:B------:R-:W-:Y:S02]  /*2d00*/  LOP3.LUT R121, R33.reuse, 0x62, RZ, 0xfc, !PT ;  /* 0x0000006221797812 */ /* 0x040fe400078efcff */
[C---:B------:R-:W-:Y:S02]  /*2d10*/  LOP3.LUT R32, R33.reuse, 0x64, RZ, 0xfc, !PT ;  /* 0x0000006421207812 */ /* 0x040fe400078efcff */
[----:B------:R-:W-:Y:S02]  /*2d20*/  LOP3.LUT R31, R33, 0x66, RZ, 0xfc, !PT ;  /* 0x00000066211f7812 */ /* 0x000fe400078efcff */
[----:B------:R-:W-:Y:S02]  /*2d30*/  PLOP3.LUT P1, PT, PT, PT, UP1, 0x80, 0x8 ;  /* 0x000000000008781c */ /* 0x000fe40003f2f018 */
[----:B------:R-:W-:Y:S02]  /*2d40*/  PLOP3.LUT P3, PT, PT, PT, UP1, 0x80, 0x8 ;  /* 0x000000000008781c */ /* 0x000fe40003f6f018 */
[----:B------:R-:W-:-:S02]  /*2d50*/  PLOP3.LUT P2, PT, PT, PT, UP1, 0x80, 0x8 ;  /* 0x000000000008781c */ /* 0x000fc40003f4f018 */
[----:B------:R-:W-:Y:S02]  /*2d60*/  LEA.HI.X.SX32 R145, R20, R23, 0x1, P4 ;  /* 0x0000001714917211 */ /* 0x000fe400020f0eff */
[----:B------:R-:W-:Y:S02]  /*2d70*/  LEA R148, P4, R22, R25, 0x1 ;  /* 0x0000001916947211 */ /* 0x000fe400078808ff */
[----:B------:R-:W-:Y:S02]  /*2d80*/  PRMT R165, RZ, 0x7610, R165 ;  /* 0x00007610ffa57816 */ /* 0x000fe400000000a5 */
[----:B------:R-:W-:Y:S02]  /*2d90*/  LEA.HI.X.SX32 R147, R19, R23, 0x1, P6 ;  /* 0x0000001713937211 */ /* 0x000fe400030f0eff */
[----:B------:R-:W-:Y:S02]  /*2da0*/  LEA R86, P6, R24, R25, 0x1 ;  /* 0x0000001918567211 */ /* 0x000fe400078c08ff */
[----:B------:R-:W-:Y:S01]  /*2db0*/  ISETP.LT.AND P1, PT, R121, UR12, P1 ;  /* 0x0000000c79007c0c */ /* 0x000fe20008f21270 */
[----:B------:R-:W3:Y:S01]  /*2dc0*/  @P0 LDG.E.U16 R165, desc[UR20][R54.64] ;  /* 0x0000001436a50981 */ /* 0x000ee2000c1e1500 */
[----:B------:R-:W-:-:S02]  /*2dd0*/  ISETP.LT.AND P3, PT, R32, UR12, P3 ;  /* 0x0000000c20007c0c */ /* 0x000fc40009f61270 */
[----:B------:R-:W-:Y:S02]  /*2de0*/  ISETP.LT.AND P2, PT, R31, UR12, P2 ;  /* 0x0000000c1f007c0c */ /* 0x000fe40009741270 */
[-C--:B------:R-:W-:Y:S02]  /*2df0*/  LEA.HI.X.SX32 R149, R22, R23.reuse, 0x1, P4 ;  /* 0x0000001716957211 */ /* 0x080fe400020f0eff */
[C---:B------:R-:W-:Y:S02]  /*2e00*/  LOP3.LUT R30, R33.reuse, 0x68, RZ, 0xfc, !PT ;  /* 0x00000068211e7812 */ /* 0x040fe400078efcff */
[----:B------:R-:W-:Y:S02]  /*2e10*/  PLOP3.LUT P4, PT, PT, PT, UP1, 0x80, 0x8 ;  /* 0x000000000008781c */ /* 0x000fe40003f8f018 */
[----:B------:R-:W-:Y:S02]  /*2e20*/  LEA.HI.X.SX32 R87, R24, R23, 0x1, P6 ;  /* 0x0000001718577211 */ /* 0x000fe400030f0eff */
[----:B------:R-:W-:-:S02]  /*2e30*/  LOP3.LUT R24, R33, 0x78, RZ, 0xfc, !PT ;  /* 0x0000007821187812 */ /* 0x000fc400078efcff */
[----:B------:R-:W-:Y:S02]  /*2e40*/  PLOP3.LUT P0, PT, PT, PT, UP1, 0x80, 0x8 ;  /* 0x000000000008781c */ /* 0x000fe40003f0f018 */
[----:B------:R-:W-:Y:S02]  /*2e50*/  ISETP.LT.AND P4, PT, R30, UR12, P4 ;  /* 0x0000000c1e007c0c */ /* 0x000fe4000a781270 */
[----:B------:R-:W-:Y:S02]  /*2e60*/  PRMT R159, RZ, 0x7610, R159 ;  /* 0x00007610ff9f7816 */ /* 0x000fe4000000009f */
[----:B------:R-:W-:Y:S02]  /*2e70*/  PRMT R80, RZ, 0x7610, R80 ;  /* 0x00007610ff507816 */ /* 0x000fe40000000050 */
[----:B------:R-:W-:Y:S02]  /*2e80*/  PRMT R161, RZ, 0x7610, R161 ;  /* 0x00007610ffa17816 */ /* 0x000fe400000000a1 */
[----:B------:R-:W-:Y:S01]  /*2e90*/  ISETP.LT.AND P0, PT, R24, UR12, P0 ;  /* 0x0000000c18007c0c */ /* 0x000fe20008701270 */
[----:B------:R0:W3:Y:S01]  /*2ea0*/  @P1 LDG.E.U16 R159, desc[UR20][R26.64] ;  /* 0x000000141a9f1981 */ /* 0x0000e2000c1e1500 */
[----:B------:R-:W-:-:S03]  /*2eb0*/  PRMT R163, RZ, 0x7610, R163 ;  /* 0x00007610ffa37816 */ /* 0x000fc600000000a3 */
[----:B------:R-:W3:Y:S01]  /*2ec0*/  @P3 LDG.E.U16 R80, desc[UR20][R64.64] ;  /* 0x0000001440503981 */ /* 0x000ee2000c1e1500 */
[----:B------:R-:W-:-:S03]  /*2ed0*/  PLOP3.LUT P3, PT, PT, PT, UP1, 0x80, 0x8 ;  /* 0x000000000008781c */ /* 0x000fc60003f6f018 */
[----:B------:R-:W3:Y:S01]  /*2ee0*/  @P2 LDG.E.U16 R161, desc[UR20][R114.64] ;  /* 0x0000001472a12981 */ /* 0x000ee2000c1e1500 */
[----:B------:R-:W-:Y:S02]  /*2ef0*/  PLOP3.LUT P2, PT, PT, PT, UP1, 0x80, 0x8 ;  /* 0x000000000008781c */ /* 0x000fe40003f4f018 */
[C---:B0-----:R-:W-:Y:S01]  /*2f00*/  LOP3.LUT R27, R33.reuse, 0x70, RZ, 0xfc, !PT ;  /* 0x00000070211b7812 */ /* 0x041fe200078efcff */
[----:B------:R-:W3:Y:S01]  /*2f10*/  @P4 LDG.E.U16 R163, desc[UR20][R66.64] ;  /* 0x0000001442a34981 */ /* 0x000ee2000c1e1500 */
[----:B------:R-:W-:Y:S02]  /*2f20*/  LOP3.LUT R26, R33, 0x72, RZ, 0xfc, !PT ;  /* 0x00000072211a7812 */ /* 0x000fe400078efcff */
[----:B------:R-:W-:Y:S02]  /*2f30*/  PRMT R173, RZ, 0x7610, R173 ;  /* 0x00007610ffad7816 */ /* 0x000fe400000000ad */
[----:B------:R-:W-:Y:S02]  /*2f40*/  ISETP.LT.AND P2, PT, R27, UR12, P2 ;  /* 0x0000000c1b007c0c */ /* 0x000fe40009741270 */
[----:B------:R-:W-:-:S02]  /*2f50*/  ISETP.LT.AND P3, PT, R26, UR12, P3 ;  /* 0x0000000c1a007c0c */ /* 0x000fc40009f61270 */
[C---:B------:R-:W-:Y:S01]  /*2f60*/  LOP3.LUT R28, R33.reuse, 0x6c, RZ, 0xfc, !PT ;  /* 0x0000006c211c7812 */ /* 0x040fe200078efcff */
[----:B------:R-:W3:Y:S01]  /*2f70*/  @P0 LDG.E.U16 R173, desc[UR20][R58.64] ;  /* 0x000000143aad0981 */ /* 0x000ee2000c1e1500 */
[----:B------:R-:W-:Y:S02]  /*2f80*/  PLOP3.LUT P1, PT, PT, PT, UP1, 0x80, 0x8 ;  /* 0x000000000008781c */ /* 0x000fe40003f2f018 */
[----:B------:R-:W-:Y:S02]  /*2f90*/  LOP3.LUT R25, R33, 0x74, RZ, 0xfc, !PT ;  /* 0x0000007421197812 */ /* 0x000fe400078efcff */
[----:B------:R-:W-:Y:S02]  /*2fa0*/  PLOP3.LUT P4, PT, PT, PT, UP1, 0x80, 0x8 ;  /* 0x000000000008781c */ /* 0x000fe40003f8f018 */
[----:B------:R-:W-:Y:S02]  /*2fb0*/  PLOP3.LUT P0, PT, PT, PT, UP1, 0x80, 0x8 ;  /* 0x000000000008781c */ /* 0x000fe40003f0f018 */
[----:B------:R-:W-:-:S02]  /*2fc0*/  ISETP.LT.AND P1, PT, R28, UR12, P1 ;  /* 0x0000000c1c007c0c */ /* 0x000fc40008f21270 */
[----:B------:R-:W-:Y:S02]  /*2fd0*/  ISETP.LT.AND P4, PT, R25, UR12, P4 ;  /* 0x0000000c19007c0c */ /* 0x000fe4000a781270 */
[----:B------:R-:W-:Y:S02]  /*2fe0*/  PRMT R167, RZ, 0x7610, R167 ;  /* 0x00007610ffa77816 */ /* 0x000fe400000000a7 */
[----:B------:R-:W-:Y:S02]  /*2ff0*/  PRMT R169, RZ, 0x7610, R169 ;  /* 0x00007610ffa97816 */ /* 0x000fe400000000a9 */
[----:B------:R-:W-:Y:S01]  /*3000*/  ISETP.LT.AND P0, PT, R33, UR12, P0 ;  /* 0x0000000c21007c0c */ /* 0x000fe20008701270 */
[----:B------:R-:W-:Y:S01]  /*3010*/  IMAD R20, R4, UR15, RZ ;  /* 0x0000000f04147c24 */ /* 0x000fe2000f8e02ff */
[----:B------:R-:W-:Y:S01]  /*3020*/  PRMT R82, RZ, 0x7610, R82 ;  /* 0x00007610ff527816 */ /* 0x000fe20000000052 */
[----:B------:R0:W3:Y:S01]  /*3030*/  @P2 LDG.E.U16 R167, desc[UR20][R112.64] ;  /* 0x0000001470a72981 */ /* 0x0000e2000c1e1500 */
[----:B------:R-:W-:-:S02]  /*3040*/  PRMT R84, RZ, 0x7610, R84 ;  /* 0x00007610ff547816 */ /* 0x000fc40000000054 */
[C---:B------:R-:W-:Y:S01]  /*3050*/  LOP3.LUT R23, R33.reuse, 0x7a, RZ, 0xfc, !PT ;  /* 0x0000007a21177812 */ /* 0x040fe200078efcff */
[----:B------:R1:W3:Y:S01]  /*3060*/  @P3 LDG.E.U16 R169, desc[UR20][R68.64] ;  /* 0x0000001444a93981 */ /* 0x0002e2000c1e1500 */
[----:B------:R-:W-:Y:S02]  /*3070*/  PLOP3.LUT P3, PT, PT, PT, UP1, 0x80, 0x8 ;  /* 0x000000000008781c */ /* 0x000fe40003f6f018 */
[----:B------:R-:W-:Y:S01]  /*3080*/  LOP3.LUT R4, R33, 0x2, RZ, 0xfc, !PT ;  /* 0x0000000221047812 */ /* 0x000fe200078efcff */
[----:B------:R1:W3:Y:S01]  /*3090*/  @P1 LDG.E.U16 R82, desc[UR20][R56.64] ;  /* 0x0000001438521981 */ /* 0x0002e2000c1e1500 */
[----:B------:R-:W-:Y:S02]  /*30a0*/  PLOP3.LUT P2, PT, PT, PT, UP1, 0x80, 0x8 ;  /* 0x000000000008781c */ /* 0x000fe40003f4f018 */
[----:B0-----:R-:W-:Y:S01]  /*30b0*/  PRMT R113, RZ, 0x7610, R113 ;  /* 0x00007610ff717816 */ /* 0x001fe20000000071 */
[----:B------:R-:W3:Y:S01]  /*30c0*/  @P4 LDG.E.U16 R84, desc[UR20][R116.64] ;  /* 0x0000001474544981 */ /* 0x000ee2000c1e1500 */
[----:B------:R-:W-:-:S02]  /*30d0*/  ISETP.LT.AND P3, PT, R23, UR12, P3 ;  /* 0x0000000c17007c0c */ /* 0x000fc40009f61270 */
[----:B------:R-:W-:Y:S02]  /*30e0*/  ISETP.LT.AND P2, PT, R4, UR12, P2 ;  /* 0x0000000c04007c0c */ /* 0x000fe40009741270 */
[C---:B------:R-:W-:Y:S01]  /*30f0*/  LOP3.LUT R22, R33.reuse, 0x7c, RZ, 0xfc, !PT ;  /* 0x0000007c21167812 */ /* 0x040fe200078efcff */
[----:B------:R-:W3:Y:S01]  /*3100*/  @P0 LDG.E.U16 R113, desc[UR20][R142.64] ;  /* 0x000000148e710981 */ /* 0x000ee2000c1e1500 */
[----:B------:R-:W-:Y:S02]  /*3110*/  PLOP3.LUT P4, PT, PT, PT, UP1, 0x80, 0x8 ;  /* 0x000000000008781c */ /* 0x000fe40003f8f018 */
[----:B------:R-:W-:Y:S02]  /*3120*/  LOP3.LUT R19, R33, 0x4, RZ, 0xfc, !PT ;  /* 0x0000000421137812 */ /* 0x000fe400078efcff */
[----:B------:R-:W-:Y:S02]  /*3130*/  PLOP3.LUT P1, PT, PT, PT, UP1, 0x80, 0x8 ;  /* 0x000000000008781c */ /* 0x000fe40003f2f018 */
[----:B------:R-:W-:-:S02]  /*3140*/  ISETP.LT.AND P4, PT, R22, UR12, P4 ;  /* 0x0000000c16007c0c */ /* 0x000fc4000a781270 */
[----:B------:R-:W-:Y:S02]  /*3150*/  ISETP.LT.AND P1, PT, R19, UR12, P1 ;  /* 0x0000000c13007c0c */ /* 0x000fe40008f21270 */
[----:B------:R-:W-:Y:S02]  /*3160*/  PRMT R175, RZ, 0x7610, R175 ;  /* 0x00007610ffaf7816 */ /* 0x000fe400000000af */
[----:B------:R-:W-:Y:S02]  /*3170*/  PRMT R115, RZ, 0x7610, R115 ;  /* 0x00007610ff737816 */ /* 0x000fe40000000073 */
[----:B------:R-:W-:Y:S02]  /*3180*/  PRMT R92, RZ, 0x7610, R92 ;  /* 0x00007610ff5c7816 */ /* 0x000fe4000000005c */
[----:B------:R0:W3:Y:S01]  /*3190*/  @P3 LDG.E.U16 R175, desc[UR20][R62.64] ;  /* 0x000000143eaf3981 */ /* 0x0000e2000c1e1500 */
[----:B------:R-:W-:-:S03]  /*31a0*/  PRMT R78, RZ, 0x7610, R78 ;  /* 0x00007610ff4e7816 */ /* 0x000fc6000000004e */
[----:B------:R-:W3:Y:S04]  /*31b0*/  @P2 LDG.E.U16 R115, desc[UR20][R144.64] ;  /* 0x0000001490732981 */ /* 0x000ee8000c1e1500 */
[----:B------:R0:W3:Y:S04]  /*31c0*/  @P4 LDG.E.U16 R92, desc[UR20][R110.64] ;  /* 0x000000146e5c4981 */ /* 0x0000e8000c1e1500 */
[----:B------:R-:W3:Y:S01]  /*31d0*/  @P1 LDG.E.U16 R78, desc[UR20][R146.64] ;  /* 0x00000014924e1981 */ /* 0x000ee2000c1e1500 */
[----:B------:R-:W-:Y:S01]  /*31e0*/  IMAD R34, R34, UR4, RZ ;  /* 0x0000000422227c24 */ /* 0x000fe2000f8e02ff */
[----:B------:R-:W-:Y:S01]  /*31f0*/  LEA R171, P6, R20, UR26, 0x1 ;  /* 0x0000001a14ab7c11 */ /* 0x000fe2000f8c08ff */
[----:B------:R-:W-:-:S02]  /*3200*/  IMAD R11, R11, UR4, RZ ;  /* 0x000000040b0b7c24 */ /* 0x000fc4000f8e02ff */
[----:B------:R-:W-:Y:S01]  /*3210*/  IMAD R40, R40, UR4, RZ ;  /* 0x0000000428287c24 */ /* 0x000fe2000f8e02ff */
[----:B-1----:R-:W-:Y:S02]  /*3220*/  LEA.HI.X.SX32 R69, R20, UR27, 0x1, P6 ;  /* 0x0000001b14457c11 */ /* 0x002fe4000b0f0eff */
[-C--:B------:R-:W-:Y:S01]  /*3230*/  LEA R56, P1, R34, R171.reuse, 0x1 ;  /* 0x000000ab22387211 */ /* 0x080fe200078208ff */
[----:B------:R-:W-:Y:S01]  /*3240*/  IMAD R39, R39, UR4, RZ ;  /* 0x0000000427277c24 */ /* 0x000fe2000f8e02ff */
[C---:B------:R-:W-:Y:S01]  /*3250*/  LEA R54, P6, R11.reuse, R171, 0x1 ;  /* 0x000000ab0b367211 */ /* 0x040fe200078c08ff */
[----:B------:R-:W-:Y:S01]  /*3260*/  IMAD R18, R18, UR4, RZ ;  /* 0x0000000412127c24 */ /* 0x000fe2000f8e02ff */
[----:B------:R-:W-:Y:S02]  /*3270*/  LEA.HI.X.SX32 R57, R34, R69, 0x1, P1 ;  /* 0x0000004522397211 */ /* 0x000fe400008f0eff */
[----:B------:R-:W-:Y:S01]  /*3280*/  LEA R60, P1, R40, R171, 0x1 ;  /* 0x000000ab283c7211 */ /* 0x000fe200078208ff */
[----:B------:R-:W-:Y:S01]  /*3290*/  IMAD R38, R38, UR4, RZ ;  /* 0x0000000426267c24 */ /* 0x000fe2000f8e02ff */
[----:B------:R-:W-:-:S02]  /*32a0*/  LEA.HI.X.SX32 R55, R11, R69, 0x1, P6 ;  /* 0x000000450b377211 */ /* 0x000fc400030f0eff */
[C---:B------:R-:W-:Y:S02]  /*32b0*/  LEA R58, P6, R39.reuse, R171, 0x1 ;  /* 0x000000ab273a7211 */ /* 0x040fe400078c08ff */
[----:B------:R-:W-:Y:S02]  /*32c0*/  LEA.HI.X.SX32 R61, R40, R69, 0x1, P1 ;  /* 0x00000045283d7211 */ /* 0x000fe400008f0eff */
[----:B------:R-:W-:Y:S01]  /*32d0*/  LEA R64, P1, R18, R171, 0x1 ;  /* 0x000000ab12407211 */ /* 0x000fe200078208ff */
[----:B------:R-:W-:Y:S01]  /*32e0*/  IMAD R10, R10, UR4, RZ ;  /* 0x000000040a0a7c24 */ /* 0x000fe2000f8e02ff */
[----:B------:R-:W-:Y:S02]  /*32f0*/  LEA.HI.X.SX32 R59, R39, R69, 0x1, P6 ;  /* 0x00000045273b7211 */ /* 0x000fe400030f0eff */
[----:B------:R-:W-:Y:S02]  /*3300*/  LOP3.LUT R20, R33, 0x76, RZ, 0xfc, !PT ;  /* 0x0000007621147812 */ /* 0x000fe400078efcff */
[----:B------:R-:W-:-:S02]  /*3310*/  PLOP3.LUT P4, PT, PT, PT, UP1, 0x80, 0x8 ;  /* 0x000000000008781c */ /* 0x000fc40003f8f018 */
[----:B0-----:R-:W-:Y:S02]  /*3320*/  LEA R62, P6, R38, R171, 0x1 ;  /* 0x000000ab263e7211 */ /* 0x001fe400078c08ff */
[C---:B------:R-:W-:Y:S02]  /*3330*/  LOP3.LUT R21, R33.reuse, 0x6e, RZ, 0xfc, !PT ;  /* 0x0000006e21157812 */ /* 0x040fe400078efcff */
[C---:B------:R-:W-:Y:S02]  /*3340*/  LOP3.LUT R4, R33.reuse, 0x6, RZ, 0xfc, !PT ;  /* 0x0000000621047812 */ /* 0x040fe400078efcff */
[----:B------:R-:W-:Y:S02]  /*3350*/  LOP3.LUT R19, R33, 0x7e, RZ, 0xfc, !PT ;  /* 0x0000007e21137812 */ /* 0x000fe400078efcff */
[----:B------:R-:W-:Y:S02]  /*3360*/  PLOP3.LUT P3, PT, PT, PT, UP1, 0x80, 0x8 ;  /* 0x000000000008781c */ /* 0x000fe40003f6f018 */
[----:B------:R-:W-:-:S02]  /*3370*/  PLOP3.LUT P0, PT, PT, PT, UP1, 0x80, 0x8 ;  /* 0x000000000008781c */ /* 0x000fc40003f0f018 */
[----:B------:R-:W-:Y:S02]  /*3380*/  PLOP3.LUT P2, PT, PT, PT, UP1, 0x80, 0x8 ;  /* 0x000000000008781c */ /* 0x000fe40003f4f018 */
[-C--:B------:R-:W-:Y:S02]  /*3390*/  LEA.HI.X.SX32 R65, R18, R69.reuse, 0x1, P1 ;  /* 0x0000004512417211 */ /* 0x080fe400008f0eff */
[----:B------:R-:W-:Y:S02]  /*33a0*/  LOP3.LUT R94, R100, 0x7f, RZ, 0xc0, !PT ;  /* 0x0000007f645e7812 */ /* 0x000fe400078ec0ff */
[----:B------:R-:W-:Y:S01]  /*33b0*/  PLOP3.LUT P1, PT, PT, PT, UP1, 0x80, 0x8 ;  /* 0x000000000008781c */ /* 0x000fe20003f2f018 */
[----:B------:R-:W-:Y:S01]  /*33c0*/  IMAD R6, R6, UR4, RZ ;  /* 0x0000000406067c24 */ /* 0x000fe2000f8e02ff */
[----:B------:R-:W-:Y:S02]  /*33d0*/  ISETP.LT.AND P4, PT, R20, UR12, P4 ;  /* 0x0000000c14007c0c */ /* 0x000fe4000a781270 */
[----:B------:R-:W-:-:S02]  /*33e0*/  LEA.HI.X.SX32 R63, R38, R69, 0x1, P6 ;  /* 0x00000045263f7211 */ /* 0x000fc400030f0eff */
[----:B------:R-:W-:Y:S02]  /*33f0*/  LEA R66, P6, R10, R171, 0x1 ;  /* 0x000000ab0a427211 */ /* 0x000fe400078c08ff */
[----:B------:R-:W-:Y:S02]  /*3400*/  ISETP.LT.AND P3, PT, R21, UR12, P3 ;  /* 0x0000000c15007c0c */ /* 0x000fe40009f61270 */
[----:B------:R-:W-:Y:S02]  /*3410*/  ISETP.LT.AND P2, PT, R19, UR12, P2 ;  /* 0x0000000c13007c0c */ /* 0x000fe40009741270 */
[----:B------:R-:W-:Y:S02]  /*3420*/  ISETP.LT.AND P0, PT, R4, UR12, P0 ;  /* 0x0000000c04007c0c */ /* 0x000fe40008701270 */
[----:B------:R-:W-:Y:S02]  /*3430*/  ISETP.LT.AND P1, PT, R94, UR12, P1 ;  /* 0x0000000c5e007c0c */ /* 0x000fe40008f21270 */
[----:B------:R-:W-:-:S02]  /*3440*/  LEA.HI.X.SX32 R67, R10, R69, 0x1, P6 ;  /* 0x000000450a437211 */ /* 0x000fc400030f0eff */
[----:B------:R-:W-:Y:S02]  /*3450*/  LEA R68, P6, R6, R171, 0x1 ;  /* 0x000000ab06447211 */ /* 0x000fe400078c08ff */
[----:B------:R-:W-:Y:S02]  /*3460*/  PRMT R171, RZ, 0x7610, R171 ;  /* 0x00007610ffab7816 */ /* 0x000fe400000000ab */
[----:B------:R-:W-:Y:S02]  /*3470*/  PRMT R117, RZ, 0x7610, R117 ;  /* 0x00007610ff757816 */ /* 0x000fe40000000075 */
[----:B------:R-:W-:Y:S02]  /*3480*/  PRMT R177, RZ, 0x7610, R177 ;  /* 0x00007610ffb17816 */ /* 0x000fe400000000b1 */
[----:B------:R-:W-:Y:S01]  /*3490*/  PRMT R111, RZ, 0x7610, R111 ;  /* 0x00007610ff6f7816 */ /* 0x000fe2000000006f */
[----:B------:R-:W3:Y:S01]  /*34a0*/  @P4 LDG.E.U16 R171, desc[UR20][R74.64] ;  /* 0x000000144aab4981 */ /* 0x000ee2000c1e1500 */
[----:B------:R-:W-:-:S02]  /*34b0*/  PRMT R34, RZ, 0x7610, R34 ;  /* 0x00007610ff227816 */ /* 0x000fc40000000022 */
[----:B------:R-:W-:Y:S01]  /*34c0*/  PRMT R96, RZ, 0x7610, R96 ;  /* 0x00007610ff607816 */ /* 0x000fe20000000060 */
[----:B------:R0:W3:Y:S01]  /*34d0*/  @P3 LDG.E.U16 R117, desc[UR20][R70.64] ;  /* 0x0000001446753981 */ /* 0x0000e2000c1e1500 */
[----:B------:R-:W-:Y:S02]  /*34e0*/  PRMT R40, RZ, 0x7610, R40 ;  /* 0x00007610ff287816 */ /* 0x000fe40000000028 */
[----:B------:R-:W-:Y:S01]  /*34f0*/  PRMT R98, RZ, 0x7610, R98 ;  /* 0x00007610ff627816 */ /* 0x000fe20000000062 */
[----:B------:R-:W3:Y:S01]  /*3500*/  @P2 LDG.E.U16 R177, desc[UR20][R86.64] ;  /* 0x0000001456b12981 */ /* 0x000ee2000c1e1500 */
[----:B------:R-:W-:-:S03]  /*3510*/  PRMT R179, RZ, 0x7610, R179 ;  /* 0x00007610ffb37816 */ /* 0x000fc600000000b3 */
[----:B------:R-:W3:Y:S01]  /*3520*/  @P0 LDG.E.U16 R111, desc[UR20][R148.64] ;  /* 0x00000014946f0981 */ /* 0x000ee2000c1e1500 */
[----:B------:R-:W-:-:S03]  /*3530*/  PRMT R181, RZ, 0x7610, R181 ;  /* 0x00007610ffb57816 */ /* 0x000fc600000000b5 */
[----:B------:R-:W3:Y:S04]  /*3540*/  @P1 LDG.E.U16 R34, desc[UR20][R54.64] ;  /* 0x0000001436221981 */ /* 0x000ee8000c1e1500 */
[----:B------:R-:W3:Y:S04]  /*3550*/  @P1 LDG.E.U16 R96, desc[UR20][R62.64] ;  /* 0x000000143e601981 */ /* 0x000ee8000c1e1500 */
[----:B------:R-:W3:Y:S04]  /*3560*/  @P1 LDG.E.U16 R40, desc[UR20][R56.64] ;  /* 0x0000001438281981 */ /* 0x000ee8000c1e1500 */
[----:B------:R-:W3:Y:S04]  /*3570*/  @P1 LDG.E.U16 R98, desc[UR20][R64.64] ;  /* 0x0000001440621981 */ /* 0x000ee8000c1e1500 */
[----:B------:R-:W3:Y:S04]  /*3580*/  @P1 LDG.E.U16 R179, desc[UR20][R58.64] ;  /* 0x000000143ab31981 */ /* 0x000ee8000c1e1500 */
[----:B------:R-:W3:Y:S01]  /*3590*/  @P1 LDG.E.U16 R181, desc[UR20][R66.64] ;  /* 0x0000001442b51981 */ /* 0x000ee2000c1e1500 */
[----:B------:R-:W-:-:S02]  /*35a0*/  PRMT R94, RZ, 0x7610, R94 ;  /* 0x00007610ff5e7816 */ /* 0x000fc4000000005e */
[----:B0-----:R-:W-:Y:S02]  /*35b0*/  PRMT R70, RZ, 0x7610, R70 ;  /* 0x00007610ff467816 */ /* 0x001fe40000000046 */
[----:B------:R-:W-:Y:S02]  /*35c0*/  LEA.HI.X.SX32 R69, R6, R69, 0x1, P6 ;  /* 0x0000004506457211 */ /* 0x000fe400030f0eff */
[----:B------:R-:W3:Y:S04]  /*35d0*/  @P1 LDG.E.U16 R94, desc[UR20][R60.64] ;  /* 0x000000143c5e1981 */ /* 0x000ee8000c1e1500 */
[----:B------:R-:W3:Y:S01]  /*35e0*/  @P1 LDG.E.U16 R70, desc[UR20][R68.64] ;  /* 0x0000001444461981 */ /* 0x000ee2000c1e1500 */
[----:B------:R-:W-:Y:S02]  /*35f0*/  SHF.R.S32.HI R39, RZ, 0x1f, R36 ;  /* 0x0000001fff277819 */ /* 0x000fe40000011424 */
[----:B------:R-:W-:-:S02]  /*3600*/  SHF.R.S32.HI R11, RZ, 0x7, R100 ;  /* 0x00000007ff0b7819 */ /* 0x000fc40000011464 */
[----:B------:R-:W-:Y:S02]  /*3610*/  SHF.L.U64.HI R36, R36, 0x1, R39 ;  /* 0x0000000124247819 */ /* 0x000fe40000010227 */
[----:B------:R-:W-:Y:S01]  /*3620*/  SGXT R11, R11, 0x1 ;  /* 0x000000010b0b781a */ /* 0x000fe20000000200 */
[----:B------:R-:W0:Y:S01]  /*3630*/  LDC.64 R38, c[0x0][0x3a8] ;  /* 0x0000ea00ff267b82 */ /* 0x000e220000000a00 */
[----:B------:R-:W-:Y:S02]  /*3640*/  IMAD.SHL.U32 R4, R100, 0x2, RZ ;  /* 0x0000000264047824 */ /* 0x000fe400078e00ff */
[----:B------:R-:W-:Y:S01]  /*3650*/  LOP3.LUT R11, R11, 0x90, RZ, 0xc0, !PT ;  /* 0x000000900b0b7812 */ /* 0x000fe200078ec0ff */
[----:B------:R-:W-:-:S04]  /*3660*/  @!UP2 UIADD3 UR4, UPT, UPT, -UR5, 0x100000, URZ ;  /* 0x001000000504a890 */ /* 0x000fc8000fffe1ff */
[----:B------:R-:W-:Y:S02]  /*3670*/  @!UP2 USHF.L.U32 UR5, UR4, 0xb, URZ ;  /* 0x0000000b0405a899 */ /* 0x000fe400080006ff */
[----:B------:R-:W-:Y:S01]  /*3680*/  @!UP2 USHF.L.U32 UR4, UR4, 0x1, URZ ;  /* 0x000000010404a899 */ /* 0x000fe200080006ff */
[----:B------:R-:W-:Y:S02]  /*3690*/  LOP3.LUT R4, R11, 0x7e, R4, 0x78, !PT ;  /* 0x0000007e0b047812 */ /* 0x000fe400078e7804 */
[----:B------:R-:W-:Y:S01]  /*36a0*/  LOP3.LUT R11, R100, 0x40, RZ, 0xc0, !PT ;  /* 0x00000040640b7812 */ /* 0x000fe200078ec0ff */
[----:B------:R-:W-:-:S04]  /*36b0*/  VOTEU.ALL UP1, P5 ;  /* 0x0000000000ff7886 */ /* 0x000fc80002820000 */
[----:B------:R-:W-:-:S04]  /*36c0*/  IMAD R18, R11, 0x100, R4 ;  /* 0x000001000b127824 */ /* 0x000fc800078e0204 */
[----:B------:R1:W0:Y:S01]  /*36d0*/  @!UP1 SYNCS.EXCH.64 URZ, [UR9+0x12008], UR4 ;  /* 0x0120080409ff95b2 */ /* 0x0002220008000100 */
[C---:B------:R-:W-:Y:S01]  /*36e0*/  LOP3.LUT R10, R18.reuse, 0x20, RZ, 0x3c, !PT ;  /* 0x00000020120a7812 */ /* 0x040fe200078e3cff */
[----:B----4-:R-:W-:Y:S04]  /*36f0*/  STS.U16 [R18+UR9+0x400], R7 ;  /* 0x0004000712007988 */ /* 0x010fe80008000409 */
[----:B-----5:R4:W-:Y:S04]  /*3700*/  STS.U16 [R18+UR9+0x800], R9 ;  /* 0x0008000912007988 */ /* 0x0209e80008000409 */
[----:B--2---:R-:W-:Y:S04]  /*3710*/  STS.U16 [R18+UR9+0xc00], R43 ;  /* 0x000c002b12007988 */ /* 0x004fe80008000409 */
[----:B------:R-:W-:Y:S04]  /*3720*/  STS.U16 [R18+UR9+0x1000], R49 ;  /* 0x0010003112007988 */ /* 0x000fe80008000409 */
[----:B------:R-:W-:Y:S04]  /*3730*/  STS.U16 [R18+UR9+0x1400], R73 ;  /* 0x0014004912007988 */ /* 0x000fe80008000409 */
[----:B------:R-:W-:Y:S04]  /*3740*/  STS.U16 [R18+UR9+0x1800], R91 ;  /* 0x0018005b12007988 */ /* 0x000fe80008000409 */
[----:B------:R-:W-:Y:S04]  /*3750*/  STS.U16 [R18+UR9+0x1c00], R109 ;  /* 0x001c006d12007988 */ /* 0x000fe80008000409 */
[----:B------:R-:W-:Y:S04]  /*3760*/  STS.U16 [R18+UR9+0x2000], R127 ;  /* 0x0020007f12007988 */ /* 0x000fe80008000409 */
[----:B------:R-:W-:Y:S04]  /*3770*/  STS.U16 [R18+UR9+0x2400], R133 ;  /* 0x0024008512007988 */ /* 0x000fe80008000409 */
[----:B------:R-:W-:Y:S04]  /*3780*/  STS.U16 [R18+UR9+0x2800], R137 ;  /* 0x0028008912007988 */ /* 0x000fe80008000409 */
[----:B------:R-:W-:Y:S04]  /*3790*/  STS.U16 [R18+UR9+0x2c00], R151 ;  /* 0x002c009712007988 */ /* 0x000fe80008000409 */
[----:B------:R-:W-:Y:S01]  /*37a0*/  STS.U16 [R18+UR9+0x3000], R157 ;  /* 0x0030009d12007988 */ /* 0x000fe20008000409 */
[----:B----4-:R-:W-:-:S03]  /*37b0*/  LOP3.LUT R9, R18, 0x40, RZ, 0x3c, !PT ;  /* 0x0000004012097812 */ /* 0x010fc600078e3cff */
[----:B---3--:R-:W-:Y:S04]  /*37c0*/  STS.U16 [R18+UR9+0x3400], R163 ;  /* 0x003400a312007988 */ /* 0x008fe80008000409 */
[----:B------:R-:W-:Y:S04]  /*37d0*/  STS.U16 [R18+UR9+0x3c00], R173 ;  /* 0x003c00ad12007988 */ /* 0x000fe80008000409 */
[----:B------:R-:W-:Y:S04]  /*37e0*/  STS.U16 [R18+UR9+0x3800], R167 ;  /* 0x003800a712007988 */ /* 0x000fe80008000409 */
[----:B------:R-:W-:Y:S04]  /*37f0*/  STS.U16 [R18+UR9], R113 ;  /* 0x0000007112007988 */ /* 0x000fe80008000409 */
[----:B------:R0:W-:Y:S02]  /*3800*/  STS.U16 [R10+UR9+0x500], R5 ;  /* 0x000500050a007988 */ /* 0x0001e40008000409 */
[----:B0-----:R-:W-:-:S04]  /*3810*/  IMAD R5, R33, R38, RZ ;  /* 0x0000002621057224 */ /* 0x001fc800078e02ff */
[C---:B------:R-:W-:Y:S01]  /*3820*/  IMAD R5, R38.reuse, 0x2, R5 ;  /* 0x0000000226057824 */ /* 0x040fe200078e0205 */
[----:B------:R-:W-:Y:S03]  /*3830*/  STS.U16 [R10+UR9+0x900], R37 ;  /* 0x000900250a007988 */ /* 0x000fe60008000409 */
[C---:B------:R-:W-:Y:S01]  /*3840*/  IMAD R5, R38.reuse, 0x2, R5 ;  /* 0x0000000226057824 */ /* 0x040fe200078e0205 */
        /* <DEDUP_REMOVED lines=14> */
[----:B------:R-:W-:-:S03]  /*3930*/  IMAD R5, R38, 0x2, R5 ;  /* 0x0000000226057824 */ /* 0x000fc600078e0205 */
[----:B------:R0:W-:Y:S04]  /*3940*/  STS.U16 [R9+UR9+0xa00], R8 ;  /* 0x000a000809007988 */ /* 0x0001e80008000409 */
[----:B------:R-:W-:Y:S01]  /*3950*/  STS.U16 [R9+UR9+0x600], R48 ;  /* 0x0006003009007988 */ /* 0x000fe20008000409 */
[----:B0-----:R-:W-:-:S03]  /*3960*/  LOP3.LUT R8, R18, 0x60, RZ, 0x3c, !PT ;  /* 0x0000006012087812 */ /* 0x001fc600078e3cff */
        /* <DEDUP_REMOVED lines=14> */
[----:B------:R0:W-:Y:S04]  /*3a50*/  STS.U16 [R8+UR9+0xf00], R47 ;  /* 0x000f002f08007988 */ /* 0x0001e80008000409 */
[----:B------:R2:W-:Y:S01]  /*3a60*/  STS.U16 [R8+UR9+0x700], R35 ;  /* 0x0007002308007988 */ /* 0x0005e20008000409 */
[----:B0-----:R-:W-:-:S04]  /*3a70*/  IMAD R47, R38, 0x2, R5 ;  /* 0x00000002262f7824 */ /* 0x001fc800078e0205 */
[----:B--2---:R-:W-:-:S04]  /*3a80*/  IMAD R35, R38, 0x2, R47 ;  /* 0x0000000226237824 */ /* 0x004fc800078e022f */
[C---:B------:R-:W-:Y:S01]  /*3a90*/  IMAD R45, R38.reuse, 0x2, R35 ;  /* 0x00000002262d7824 */ /* 0x040fe200078e0223 */
[----:B------:R-:W-:Y:S01]  /*3aa0*/  LEA R150, P0, R47, R108, 0x1 ;  /* 0x0000006c2f967211 */ /* 0x000fe200078008ff */
[----:B------:R-:W-:Y:S01]  /*3ab0*/  IMAD R11, R11, 0x20, R4 ;  /* 0x000000200b0b7824 */ /* 0x000fe200078e0204 */
[----:B------:R-:W-:Y:S01]  /*3ac0*/  SHF.R.S32.HI R4, RZ, 0x1f, R47 ;  /* 0x0000001fff047819 */ /* 0x000fe2000001142f */
[C---:B------:R-:W-:Y:S01]  /*3ad0*/  IMAD R37, R38.reuse, 0x2, R45 ;  /* 0x0000000226257824 */ /* 0x040fe200078e022d */
[----:B------:R0:W-:Y:S01]  /*3ae0*/  STS.U16 [R8+UR9+0xb00], R41 ;  /* 0x000b002908007988 */ /* 0x0001e20008000409 */
[----:B------:R-:W-:Y:S02]  /*3af0*/  SHF.R.S32.HI R46, RZ, 0x1f, R35 ;  /* 0x0000001fff2e7819 */ /* 0x000fe40000011423 */
[----:B------:R-:W-:Y:S02]  /*3b00*/  LEA.HI.X R47, R47, R36, R4, 0x1, P0 ;  /* 0x000000242f2f7211 */ /* 0x000fe400000f0c04 */
[----:B------:R-:W-:Y:S01]  /*3b10*/  LEA R152, P0, R35, R108, 0x1 ;  /* 0x0000006c23987211 */ /* 0x000fe200078008ff */
[----:B0-----:R-:W-:-:S03]  /*3b20*/  IMAD R41, R38, 0x2, R37 ;  /* 0x0000000226297824 */ /* 0x001fc600078e0225 */
[----:B------:R-:W-:Y:S01]  /*3b30*/  LEA.HI.X R46, R35, R36, R46, 0x1, P0 ;  /* 0x00000024232e7211 */ /* 0x000fe200000f0c2e */
[C---:B------:R-:W-:Y:S01]  /*3b40*/  IMAD R43, R38.reuse, 0x2, R41 ;  /* 0x00000002262b7824 */ /* 0x040fe200078e0229 */
[----:B------:R-:W-:Y:S02]  /*3b50*/  SHF.R.S32.HI R4, RZ, 0x1f, R45 ;  /* 0x0000001fff047819 */ /* 0x000fe4000001142d */
[-C--:B------:R-:W-:Y:S01]  /*3b60*/  LEA R154, P1, R45, R108.reuse, 0x1 ;  /* 0x0000006c2d9a7211 */ /* 0x080fe200078208ff */
[----:B------:R-:W-:Y:S01]  /*3b70*/  IMAD R35, R38, 0x2, R43 ;  /* 0x0000000226237824 */ /* 0x000fe200078e022b */
[----:B------:R-:W-:Y:S02]  /*3b80*/  SHF.R.S32.HI R44, RZ, 0x1f, R41 ;  /* 0x0000001fff2c7819 */ /* 0x000fe40000011429 */
[----:B------:R-:W-:Y:S02]  /*3b90*/  LEA R158, P0, R41, R108, 0x1 ;  /* 0x0000006c299e7211 */ /* 0x000fe400078008ff */
[----:B------:R-:W-:-:S02]  /*3ba0*/  LEA.HI.X R45, R45, R36, R4, 0x1, P1 ;  /* 0x000000242d2d7211 */ /* 0x000fc400008f0c04 */
[----:B------:R-:W-:Y:S01]  /*3bb0*/  LEA.HI.X R44, R41, R36, R44, 0x1, P0 ;  /* 0x00000024292c7211 */ /* 0x000fe200000f0c2c */
[----:B------:R-:W-:Y:S01]  /*3bc0*/  IMAD R41, R38, 0x2, R35 ;  /* 0x0000000226297824 */ /* 0x000fe200078e0223 */
[----:B------:R-:W-:Y:S02]  /*3bd0*/  SHF.R.S32.HI R4, RZ, 0x1f, R43 ;  /* 0x0000001fff047819 */ /* 0x000fe4000001142b */
[----:B------:R-:W-:Y:S02]  /*3be0*/  LEA R160, P1, R43, R108, 0x1 ;  /* 0x0000006c2ba07211 */ /* 0x000fe400078208ff */
[----:B------:R-:W-:Y:S02]  /*3bf0*/  LOP3.LUT R140, R33, 0x18, RZ, 0xfc, !PT ;  /* 0x00000018218c7812 */ /* 0x000fe400078efcff */
[----:B------:R-:W-:Y:S02]  /*3c00*/  LEA.HI.X R43, R43, R36, R4, 0x1, P1 ;  /* 0x000000242b2b7211 */ /* 0x000fe400008f0c04 */
[----:B------:R-:W-:-:S02]  /*3c10*/  SHF.R.S32.HI R4, RZ, 0x1f, R41 ;  /* 0x0000001fff047819 */ /* 0x000fc40000011429 */
[----:B------:R-:W-:Y:S01]  /*3c20*/  LEA R164, P1, R41, R108, 0x1 ;  /* 0x0000006c29a47211 */ /* 0x000fe200078208ff */
[----:B------:R-:W-:Y:S01]  /*3c30*/  IMAD R167, R140, R38, RZ ;  /* 0x000000268ca77224 */ /* 0x000fe200078e02ff */
[----:B------:R-:W-:Y:S02]  /*3c40*/  LOP3.LUT R138, R33, 0x1c, RZ, 0xfc, !PT ;  /* 0x0000001c218a7812 */ /* 0x000fe400078efcff */
[----:B------:R-:W-:Y:S02]  /*3c50*/  LEA.HI.X R41, R41, R36, R4, 0x1, P1 ;  /* 0x0000002429297211 */ /* 0x000fe400008f0c04 */
[C---:B------:R-:W-:Y:S02]  /*3c60*/  LOP3.LUT R4, R33.reuse, 0x1a, RZ, 0xfc, !PT ;  /* 0x0000001a21047812 */ /* 0x040fe400078efcff */
[----:B------:R-:W-:Y:S01]  /*3c70*/  LOP3.LUT R136, R33, 0x1e, RZ, 0xfc, !PT ;  /* 0x0000001e21887812 */ /* 0x000fe200078efcff */
[----:B------:R0:W-:Y:S01]  /*3c80*/  STS.U16 [R8+UR9+0x3b00], R171 ;  /* 0x003b00ab08007988 */ /* 0x0001e20008000409 */
[C---:B------:R-:W-:Y:S01]  /*3c90*/  LOP3.LUT R7, R11.reuse, 0x20, RZ, 0x3c, !PT ;  /* 0x000000200b077812 */ /* 0x040fe200078e3cff */
[-C--:B------:R-:W-:Y:S01]  /*3ca0*/  IMAD R169, R4, R38.reuse, RZ ;  /* 0x0000002604a97224 */ /* 0x080fe200078e02ff */
[----:B------:R-:W-:Y:S01]  /*3cb0*/  LOP3.LUT R6, R11, 0x40, RZ, 0x3c, !PT ;  /* 0x000000400b067812 */ /* 0x000fe200078e3cff */
[----:B------:R-:W-:Y:S01]  /*3cc0*/  IMAD.SHL.U32 R166, R167, 0x2, RZ ;  /* 0x00000002a7a67824 */ /* 0x000fe200078e00ff */
[C---:B------:R-:W-:Y:S01]  /*3cd0*/  LOP3.LUT R134, R33.reuse, 0x20, RZ, 0xfc, !PT ;  /* 0x0000002021867812 */ /* 0x040fe200078efcff */
[----:B------:R-:W-:Y:S01]  /*3ce0*/  STS.U16 [R8+UR9+0x1300], R53 ;  /* 0x0013003508007988 */ /* 0x000fe20008000409 */
[C---:B------:R-:W-:Y:S01]  /*3cf0*/  LOP3.LUT R132, R33.reuse, 0x22, RZ, 0xfc, !PT ;  /* 0x0000002221847812 */ /* 0x040fe200078efcff */
[-C--:B------:R-:W-:Y:S01]  /*3d00*/  IMAD R173, R136, R38.reuse, RZ ;  /* 0x0000002688ad7224 */ /* 0x080fe200078e02ff */
[----:B------:R-:W-:Y:S01]  /*3d10*/  LOP3.LUT R130, R33, 0x24, RZ, 0xfc, !PT ;  /* 0x0000002421827812 */ /* 0x000fe200078efcff */
[----:B0-----:R-:W-:Y:S01]  /*3d20*/  IMAD R171, R138, R38, RZ ;  /* 0x000000268aab7224 */ /* 0x001fe200078e02ff */
[----:B------:R-:W-:Y:S01]  /*3d30*/  STS.U16 [R8+UR9+0x1700], R79 ;  /* 0x0017004f08007988 */ /* 0x000fe20008000409 */
[----:B------:R-:W-:-:S03]  /*3d40*/  LEA R156, P2, R37, R108, 0x1 ;  /* 0x0000006c259c7211 */ /* 0x000fc600078408ff */
[----:B------:R-:W-:Y:S01]  /*3d50*/  STS.U16 [R8+UR9+0x1b00], R93 ;  /* 0x001b005d08007988 */ /* 0x000fe20008000409 */
[----:B------:R-:W-:-:S03]  /*3d60*/  SHF.R.S32.HI R42, RZ, 0x1f, R35 ;  /* 0x0000001fff2a7819 */ /* 0x000fc60000011423 */
[----:B------:R-:W-:Y:S01]  /*3d70*/  STS.U16 [R8+UR9+0x1f00], R119 ;  /* 0x001f007708007988 */ /* 0x000fe20008000409 */
[----:B------:R-:W-:-:S03]  /*3d80*/  LEA R162, P0, R35, R108, 0x1 ;  /* 0x0000006c23a27211 */ /* 0x000fc600078008ff */
[----:B------:R-:W-:Y:S01]  /*3d90*/  STS.U16 [R8+UR9+0x2300], R129 ;  /* 0x0023008108007988 */ /* 0x000fe20008000409 */
[----:B------:R-:W-:-:S03]  /*3da0*/  IMAD.HI R167, R167, 0x2, RZ ;  /* 0x00000002a7a77827 */ /* 0x000fc600078e02ff */
[----:B------:R-:W-:Y:S01]  /*3db0*/  STS.U16 [R8+UR9+0x2700], R135 ;  /* 0x0027008708007988 */ /* 0x000fe20008000409 */
[----:B------:R-:W-:-:S03]  /*3dc0*/  IMAD.SHL.U32 R168, R169, 0x2, RZ ;  /* 0x00000002a9a87824 */ /* 0x000fc600078e00ff */
[----:B------:R-:W-:Y:S01]  /*3dd0*/  STS.U16 [R8+UR9+0x2b00], R141 ;  /* 0x002b008d08007988 */ /* 0x000fe20008000409 */
[----:B------:R-:W-:-:S03]  /*3de0*/  IMAD.SHL.U32 R170, R171, 0x2, RZ ;  /* 0x00000002abaa7824 */ /* 0x000fc600078e00ff */
[----:B------:R-:W-:Y:S04]  /*3df0*/  STS.U16 [R8+UR9+0x2f00], R155 ;  /* 0x002f009b08007988 */ /* 0x000fe80008000409 */
[----:B------:R-:W-:Y:S04]  /*3e00*/  STS.U16 [R8+UR9+0x3300], R161 ;  /* 0x003300a108007988 */ /* 0x000fe80008000409 */
[----:B------:R-:W-:Y:S04]  /*3e10*/  STS.U16 [R8+UR9+0x3700], R117 ;  /* 0x0037007508007988 */ /* 0x000fe80008000409 */
[----:B------:R-:W-:Y:S04]  /*3e20*/  STS.U16 [R8+UR9+0x300], R111 ;  /* 0x0003006f08007988 */ /* 0x000fe80008000409 */
[----:B------:R0:W-:Y:S01]  /*3e30*/  STS.U16 [R8+UR9+0x3f00], R177 ;  /* 0x003f00b108007988 */ /* 0x0001e20008000409 */
[----:B------:R-:W-:-:S03]  /*3e40*/  LOP3.LUT R128, R33, 0x26, RZ, 0xfc, !PT ;  /* 0x0000002621807812 */ /* 0x000fc600078efcff */
[----:B------:R-:W-:Y:S01]  /*3e50*/  STS.U16 [R11+UR9+0x10000], R34 ;  /* 0x010000220b007988 */ /* 0x000fe20008000409 */
[----:B------:R-:W-:-:S03]  /*3e60*/  LOP3.LUT R126, R33, 0x28, RZ, 0xfc, !PT ;  /* 0x00000028217e7812 */ /* 0x000fc600078efcff */
[----:B------:R-:W-:Y:S01]  /*3e70*/  STS.U16 [R11+UR9+0x10400], R96 ;  /* 0x010400600b007988 */ /* 0x000fe20008000409 */
[-C--:B------:R-:W-:Y:S01]  /*3e80*/  IMAD R175, R134, R38.reuse, RZ ;  /* 0x0000002686af7224 */ /* 0x080fe200078e02ff */
[----:B------:R-:W-:Y:S02]  /*3e90*/  IADD3 R166, P4, P6, R166, UR28, R108 ;  /* 0x0000001ca6a67c10 */ /* 0x000fe4000fe9e06c */
[----:B------:R2:W-:Y:S01]  /*3ea0*/  STS.U16 [R7+UR9+0x10100], R40 ;  /* 0x0101002807007988 */ /* 0x0005e20008000409 */
[----:B0-----:R-:W-:Y:S01]  /*3eb0*/  IMAD R177, R132, R38, RZ ;  /* 0x0000002684b17224 */ /* 0x001fe200078e02ff */
[----:B------:R-:W-:Y:S01]  /*3ec0*/  LOP3.LUT R124, R33, 0x2a, RZ, 0xfc, !PT ;  /* 0x0000002a217c7812 */ /* 0x000fe200078efcff */
[----:B------:R-:W-:Y:S01]  /*3ed0*/  IMAD.SHL.U32 R172, R173, 0x2, RZ ;  /* 0x00000002adac7824 */ /* 0x000fe200078e00ff */
[----:B------:R-:W-:Y:S01]  /*3ee0*/  STS.U16 [R7+UR9+0x10500], R98 ;  /* 0x0105006207007988 */ /* 0x000fe20008000409 */
[----:B------:R-:W-:-:S03]  /*3ef0*/  LEA.HI.X R42, R35, R36, R42, 0x1, P0 ;  /* 0x00000024232a7211 */ /* 0x000fc600000f0c2a */
[----:B------:R0:W-:Y:S01]  /*3f00*/  STS.U16 [R6+UR9+0x10200], R179 ;  /* 0x010200b306007988 */ /* 0x0001e20008000409 */
[----:B--2---:R-:W-:Y:S01]  /*3f10*/  SHF.R.S32.HI R40, RZ, 0x1f, R37 ;  /* 0x0000001fff287819 */ /* 0x004fe20000011425 */
[----:B------:R-:W-:Y:S02]  /*3f20*/  IMAD.HI R169, R169, 0x2, RZ ;  /* 0x00000002a9a97827 */ /* 0x000fe400078e02ff */
[----:B------:R2:W-:Y:S01]  /*3f30*/  STS.U16 [R6+UR9+0x10600], R181 ;  /* 0x010600b506007988 */ /* 0x0005e20008000409 */
[----:B------:R-:W-:Y:S02]  /*3f40*/  IADD3 R170, P0, P1, R170, UR28, R108 ;  /* 0x0000001caaaa7c10 */ /* 0x000fe4000f91e06c */
[----:B------:R-:W-:Y:S01]  /*3f50*/  LEA.HI.X R40, R37, R36, R40, 0x1, P2 ;  /* 0x0000002425287211 */ /* 0x000fe200010f0c28 */
[----:B------:R-:W-:Y:S01]  /*3f60*/  IMAD.HI R171, R171, 0x2, RZ ;  /* 0x00000002abab7827 */ /* 0x000fe200078e02ff */
[----:B------:R-:W-:-:S03]  /*3f70*/  IADD3 R168, P2, P3, R168, UR28, R108 ;  /* 0x0000001ca8a87c10 */ /* 0x000fc6000fb5e06c */
[-C--:B0-----:R-:W-:Y:S01]  /*3f80*/  IMAD R179, R130, R38.reuse, RZ ;  /* 0x0000002682b37224 */ /* 0x081fe200078e02ff */
[----:B------:R-:W-:Y:S01]  /*3f90*/  IADD3.X R167, PT, PT, R167, UR29, R36, P4, P6 ;  /* 0x0000001da7a77c10 */ /* 0x000fe2000a7ec424 */
[----:B------:R-:W-:Y:S01]  /*3fa0*/  IMAD.HI R173, R173, 0x2, RZ ;  /* 0x00000002adad7827 */ /* 0x000fe200078e02ff */
[C---:B------:R-:W-:Y:S02]  /*3fb0*/  LOP3.LUT R122, R33.reuse, 0x2c, RZ, 0xfc, !PT ;  /* 0x0000002c217a7812 */ /* 0x040fe400078efcff */
[----:B------:R-:W-:Y:S01]  /*3fc0*/  LOP3.LUT R120, R33, 0x2e, RZ, 0xfc, !PT ;  /* 0x0000002e21787812 */ /* 0x000fe200078efcff */
[----:B------:R-:W-:Y:S01]  /*3fd0*/  IMAD.SHL.U32 R174, R175, 0x2, RZ ;  /* 0x00000002afae7824 */ /* 0x000fe200078e00ff */
[----:B------:R-:W-:Y:S01]  /*3fe0*/  IADD3 R172, P4, P6, R172, UR28, R108 ;  /* 0x0000001cacac7c10 */ /* 0x000fe2000fe9e06c */
[----:B------:R-:W-:Y:S01]  /*3ff0*/  IMAD.SHL.U32 R176, R177, 0x2, RZ ;  /* 0x00000002b1b07824 */ /* 0x000fe200078e00ff */
[----:B------:R-:W-:Y:S01]  /*4000*/  LOP3.LUT R118, R33, 0x30, RZ, 0xfc, !PT ;  /* 0x0000003021767812 */ /* 0x000fe200078efcff */
[----:B--2---:R-:W-:-:S02]  /*4010*/  IMAD R181, R128, R38, RZ ;  /* 0x0000002680b57224 */ /* 0x004fc400078e02ff */
[-C--:B------:R-:W-:Y:S02]  /*4020*/  IMAD R139, R126, R38.reuse, RZ ;  /* 0x000000267e8b7224 */ /* 0x080fe400078e02ff */
[----:B------:R-:W-:Y:S02]  /*4030*/  IMAD.SHL.U32 R178, R179, 0x2, RZ ;  /* 0x00000002b3b27824 */ /* 0x000fe400078e00ff */
[----:B------:R-:W-:Y:S01]  /*4040*/  IMAD R141, R124, R38, RZ ;  /* 0x000000267c8d7224 */ /* 0x000fe200078e02ff */
[--C-:B------:R-:W-:Y:S01]  /*4050*/  IADD3.X R169, PT, PT, R169, UR29, R36.reuse, P2, P3 ;  /* 0x0000001da9a97c10 */ /* 0x100fe200097e6424 */
[----:B------:R-:W-:Y:S01]  /*4060*/  IMAD.HI R175, R175, 0x2, RZ ;  /* 0x00000002afaf7827 */ /* 0x000fe200078e02ff */
[----:B------:R-:W-:Y:S02]  /*4070*/  IADD3.X R171, PT, PT, R171, UR29, R36, P0, P1 ;  /* 0x0000001dabab7c10 */ /* 0x000fe400087e2424 */
[--C-:B------:R-:W-:Y:S01]  /*4080*/  IADD3 R174, P2, P3, R174, UR28, R108.reuse ;  /* 0x0000001caeae7c10 */ /* 0x100fe2000fb5e06c */
[----:B------:R-:W-:Y:S01]  /*4090*/  IMAD.HI R177, R177, 0x2, RZ ;  /* 0x00000002b1b17827 */ /* 0x000fe200078e02ff */
[----:B------:R-:W-:-:S02]  /*40a0*/  IADD3 R176, P0, P1, R176, UR28, R108 ;  /* 0x0000001cb0b07c10 */ /* 0x000fc4000f91e06c */
        /* <DEDUP_REMOVED lines=8> */
[-C--:B------:R-:W-:Y:S02]  /*4130*/  IMAD R183, R122, R38.reuse, RZ ;  /* 0x000000267ab77224 */ /* 0x080fe400078e02ff */
[----:B------:R-:W-:-:S02]  /*4140*/  IMAD R185, R120, R38, RZ ;  /* 0x0000002678b97224 */ /* 0x000fc400078e02ff */
[----:B------:R-:W-:Y:S02]  /*4150*/  IMAD.SHL.U32 R140, R141, 0x2, RZ ;  /* 0x000000028d8c7824 */ /* 0x000fe400078e00ff */
[----:B------:R-:W-:Y:S01]  /*4160*/  IMAD R135, R118, R38, RZ ;  /* 0x0000002676877224 */ /* 0x000fe200078e02ff */
[--C-:B------:R-:W-:Y:S01]  /*4170*/  IADD3.X R175, PT, PT, R175, UR29, R36.reuse, P2, P3 ;  /* 0x0000001dafaf7c10 */ /* 0x100fe200097e6424 */
[----:B------:R-:W-:Y:S01]  /*4180*/  IMAD.HI R181, R181, 0x2, RZ ;  /* 0x00000002b5b57827 */ /* 0x000fe200078e02ff */
[----:B------:R-:W-:Y:S02]  /*4190*/  IADD3.X R177, PT, PT, R177, UR29, R36, P0, P1 ;  /* 0x0000001db1b17c10 */ /* 0x000fe400087e2424 */
[--C-:B------:R-:W-:Y:S01]  /*41a0*/  IADD3 R180, P2, P3, R180, UR28, R108.reuse ;  /* 0x0000001cb4b47c10 */ /* 0x100fe2000fb5e06c */
[----:B------:R-:W-:Y:S01]  /*41b0*/  IMAD.HI R139, R139, 0x2, RZ ;  /* 0x000000028b8b7827 */ /* 0x000fe200078e02ff */
[----:B------:R-:W-:Y:S02]  /*41c0*/  IADD3 R138, P0, P1, R138, UR28, R108 ;  /* 0x0000001c8a8a7c10 */ /* 0x000fe4000f91e06c */
[----:B------:R-:W-:Y:S01]  /*41d0*/  IADD3.X R179, PT, PT, R179, UR29, R36, P4, P6 ;  /* 0x0000001db3b37c10 */ /* 0x000fe2000a7ec424 */
[----:B------:R-:W-:Y:S01]  /*41e0*/  IMAD.HI R141, R141, 0x2, RZ ;  /* 0x000000028d8d7827 */ /* 0x000fe200078e02ff */
[----:B------:R-:W-:-:S02]  /*41f0*/  LOP3.LUT R110, R33, 0x38, RZ, 0xfc, !PT ;  /* 0x00000038216e7812 */ /* 0x000fc400078efcff */
[----:B------:R-:W-:Y:S01]  /*4200*/  LOP3.LUT R106, R33, 0x3a, RZ, 0xfc, !PT ;  /* 0x0000003a216a7812 */ /* 0x000fe200078efcff */
[----:B------:R-:W-:Y:S01]  /*4210*/  IMAD.SHL.U32 R182, R183, 0x2, RZ ;  /* 0x00000002b7b67824 */ /* 0x000fe200078e00ff */
[----:B------:R-:W-:Y:S01]  /*4220*/  IADD3 R140, P4, P6, R140, UR28, R108 ;  /* 0x0000001c8c8c7c10 */ /* 0x000fe2000fe9e06c */
[----:B------:R-:W-:Y:S01]  /*4230*/  IMAD.SHL.U32 R184, R185, 0x2, RZ ;  /* 0x00000002b9b87824 */ /* 0x000fe200078e00ff */
[----:B------:R-:W-:Y:S01]  /*4240*/  LOP3.LUT R104, R33, 0x3c, RZ, 0xfc, !PT ;  /* 0x0000003c21687812 */ /* 0x000fe200078efcff */
[-C--:B------:R-:W-:Y:S02]  /*4250*/  IMAD R137, R116, R38.reuse, RZ ;  /* 0x0000002674897224 */ /* 0x080fe400078e02ff */
[-C--:B------:R-:W-:Y:S02]  /*4260*/  IMAD R187, R114, R38.reuse, RZ ;  /* 0x0000002672bb7224 */ /* 0x080fe400078e02ff */
[----:B------:R-:W-:Y:S02]  /*4270*/  IMAD.SHL.U32 R134, R135, 0x2, RZ ;  /* 0x0000000287867824 */ /* 0x000fe400078e00ff */
[----:B------:R-:W-:Y:S01]  /*4280*/  IMAD R189, R112, R38, RZ ;  /* 0x0000002670bd7224 */ /* 0x000fe200078e02ff */
[--C-:B------:R-:W-:Y:S01]  /*4290*/  IADD3.X R181, PT, PT, R181, UR29, R36.reuse, P2, P3 ;  /* 0x0000001db5b57c10 */ /* 0x100fe200097e6424 */
[----:B------:R-:W-:Y:S01]  /*42a0*/  IMAD.HI R183, R183, 0x2, RZ ;  /* 0x00000002b7b77827 */ /* 0x000fe200078e02ff */
[----:B------:R-:W-:-:S02]  /*42b0*/  IADD3.X R139, PT, PT, R139, UR29, R36, P0, P1 ;  /* 0x0000001d8b8b7c10 */ /* 0x000fc400087e2424 */
[--C-:B------:R-:W-:Y:S01]  /*42c0*/  IADD3 R182, P2, P3, R182, UR28, R108.reuse ;  /* 0x0000001cb6b67c10 */ /* 0x100fe2000fb5e06c */
[----:B------:R-:W-:Y:S01]  /*42d0*/  IMAD.HI R185, R185, 0x2, RZ ;  /* 0x00000002b9b97827 */ /* 0x000fe200078e02ff */
[----:B------:R-:W-:Y:S02]  /*42e0*/  IADD3 R184, P0, P1, R184, UR28, R108 ;  /* 0x0000001cb8b87c10 */ /* 0x000fe4000f91e06c */
        /* <DEDUP_REMOVED lines=8> */
[----:B------:R-:W-:-:S02]  /*4370*/  IMAD R131, R110, R38, RZ ;  /* 0x000000266e837224 */ /* 0x000fc400078e02ff */
        /* <DEDUP_REMOVED lines=33> */
[----:B------:R-:W-:Y:S02]  /*4590*/  IMAD.SHL.U32 R237, R129, 0x2, RZ ;  /* 0x0000000281ed7824 */ /* 0x000fe400078e00ff */
[-C--:B------:R-:W-:Y:S02]  /*45a0*/  IMAD R48, R123, R38.reuse, RZ ;  /* 0x000000267b307224 */ /* 0x080fe400078e02ff */
[-C--:B------:R-:W-:Y:S02]  /*45b0*/  IMAD R197, R75, R38.reuse, RZ ;  /* 0x000000264bc57224 */ /* 0x080fe400078e02ff */
[----:B------:R-:W-:Y:S02]  /*45c0*/  IMAD R125, R74, R38, RZ ;  /* 0x000000264a7d7224 */ /* 0x000fe400078e02ff */
[----:B------:R-:W-:-:S02]  /*45d0*/  IMAD.SHL.U32 R235, R195, 0x2, RZ ;  /* 0x00000002c3eb7824 */ /* 0x000fc400078e00ff */
        /* <DEDUP_REMOVED lines=9> */
[----:B------:R-:W-:-:S03]  /*4670*/  IADD3 R194, P4, P6, R235, UR28, R108 ;  /* 0x0000001cebc27c10 */ /* 0x000fc6000fe9e06c */
[----:B------:R-:W-:Y:S02]  /*4680*/  IMAD.SHL.U32 R233, R197, 0x2, RZ ;  /* 0x00000002c5e97824 */ /* 0x000fe400078e00ff */
[----:B------:R-:W-:Y:S02]  /*4690*/  IMAD.SHL.U32 R231, R125, 0x2, RZ ;  /* 0x000000027de77824 */ /* 0x000fe400078e00ff */
        /* <DEDUP_REMOVED lines=33> */
[-C--:B------:R-:W-:Y:S01]  /*48b0*/  IMAD R79, R101, R38.reuse, RZ ;  /* 0x00000026654f7224 */ /* 0x080fe200078e02ff */
[--C-:B------:R-:W-:Y:S01]  /*48c0*/  IADD3.X R127, PT, PT, R127, UR29, R36.reuse, P2, P3 ;  /* 0x0000001d7f7f7c10 */ /* 0x100fe200097e6424 */
[----:B------:R-:W-:Y:S01]  /*48d0*/  IMAD R87, R121, R38, RZ ;  /* 0x0000002679577224 */ /* 0x000fe200078e02ff */
[----:B------:R-:W-:Y:S01]  /*48e0*/  IADD3.X R117, PT, PT, R117, UR29, R36, P0, P1 ;  /* 0x0000001d75757c10 */ /* 0x000fe200087e2424 */
[----:B------:R-:W-:Y:S01]  /*48f0*/  IMAD.HI R121, R83, 0x2, RZ ;  /* 0x0000000253797827 */ /* 0x000fe200078e02ff */
[----:B------:R-:W-:-:S02]  /*4900*/  LOP3.LUT R5, R11, 0x60, RZ, 0x3c, !PT ;  /* 0x000000600b057812 */ /* 0x000fc400078e3cff */
        /* <DEDUP_REMOVED lines=9> */
[----:B------:R-:W-:Y:S02]  /*49a0*/  IMAD R107, R107, R38, RZ ;  /* 0x000000266b6b7224 */ /* 0x000fe400078e02ff */
[----:B------:R-:W-:Y:S01]  /*49b0*/  IMAD.SHL.U32 R211, R79, 0x2, RZ ;  /* 0x000000024fd37824 */ /* 0x000fe200078e00ff */
[--C-:B------:R-:W-:Y:S01]  /*49c0*/  IADD3.X R121, PT, PT, R121, UR29, R36.reuse, P3, P2 ;  /* 0x0000001d79797c10 */ /* 0x100fe20009fe4424 */
[----:B------:R-:W-:Y:S01]  /*49d0*/  IMAD.HI R115, R97, 0x2, RZ ;  /* 0x0000000261737827 */ /* 0x000fe200078e02ff */
[----:B------:R-:W-:Y:S01]  /*49e0*/  IADD3.X R111, PT, PT, R111, UR29, R36, P1, P0 ;  /* 0x0000001d6f6f7c10 */ /* 0x000fe20008fe0424 */
[----:B------:R-:W-:Y:S01]  /*49f0*/  STS.U16 [R5+UR9+0x10300], R94 ;  /* 0x0103005e05007988 */ /* 0x000fe20008000409 */
[--C-:B------:R-:W-:Y:S01]  /*4a00*/  IADD3 R114, P2, P3, R215, UR28, R108.reuse ;  /* 0x0000001cd7727c10 */ /* 0x100fe2000fb5e06c */
[----:B------:R-:W-:Y:S01]  /*4a10*/  IMAD.HI R83, R99, 0x2, RZ ;  /* 0x0000000263537827 */ /* 0x000fe200078e02ff */
[----:B------:R-:W-:Y:S01]  /*4a20*/  IADD3 R82, P1, P0, R213, UR28, R108 ;  /* 0x0000001cd5527c10 */ /* 0x000fe2000f83e06c */
[----:B------:R0:W-:Y:S01]  /*4a30*/  STS.U16 [R5+UR9+0x10700], R70 ;  /* 0x0107004605007988 */ /* 0x0001e20008000409 */
[----:B------:R-:W-:Y:S01]  /*4a40*/  IADD3.X R113, PT, PT, R113, UR29, R36, P4, P6 ;  /* 0x0000001d71717c10 */ /* 0x000fe2000a7ec424 */
[----:B------:R-:W-:Y:S01]  /*4a50*/  IMAD.HI R79, R79, 0x2, RZ ;  /* 0x000000024f4f7827 */ /* 0x000fe200078e02ff */
[----:B------:R-:W-:Y:S01]  /*4a60*/  IADD3 R78, P6, P4, R211, UR28, R108 ;  /* 0x0000001cd34e7c10 */ /* 0x000fe2000fcde06c */
[----:B------:R2:W-:Y:S06]  /*4a70*/  MEMBAR.ALL.CTA ;  /* 0x0000000000007992 */ /* 0x0005ec0000008000 */
[----:B--2---:R-:W2:Y:S01]  /*4a80*/  FENCE.VIEW.ASYNC.S ;  /* 0x00000000000073c6 */ /* 0x004ea20000000000 */
[----:B------:R-:W-:-:S02]  /*4a90*/  IMAD.SHL.U32 R209, R77, 0x2, RZ ;  /* 0x000000024dd17824 */ /* 0x000fc400078e00ff */
[----:B------:R-:W-:Y:S02]  /*4aa0*/  IMAD.SHL.U32 R207, R107, 0x2, RZ ;  /* 0x000000026bcf7824 */ /* 0x000fe400078e00ff */
        /* <DEDUP_REMOVED lines=29> */
[-C--:B0-----:R-:W-:Y:S02]  /*4c80*/  IMAD R70, R21, R38.reuse, RZ ;  /* 0x0000002615467224 */ /* 0x081fe400078e02ff */
[-C--:B------:R-:W-:Y:S02]  /*4c90*/  IMAD R101, R27, R38.reuse, RZ ;  /* 0x000000261b657224 */ /* 0x080fe400078e02ff */
[----:B------:R-:W-:Y:S02]  /*4ca0*/  IMAD.SHL.U32 R161, R52, 0x2, RZ ;  /* 0x0000000234a17824 */ /* 0x000fe400078e00ff */
[----:B------:R-:W-:Y:S01]  /*4cb0*/  IMAD R103, R26, R38, RZ ;  /* 0x000000261a677224 */ /* 0x000fe200078e02ff */
[--C-:B------:R-:W-:Y:S01]  /*4cc0*/  IADD3.X R87, PT, PT, R87, UR29, R36.reuse, P3, P2 ;  /* 0x0000001d57577c10 */ /* 0x100fe20009fe4424 */
[----:B------:R-:W-:Y:S01]  /*4cd0*/  IMAD.HI R93, R93, 0x2, RZ ;  /* 0x000000025d5d7827 */ /* 0x000fe200078e02ff */
[----:B------:R-:W-:Y:S01]  /*4ce0*/  IADD3.X R89, PT, PT, R89, UR29, R36, P0, P1 ;  /* 0x0000001d59597c10 */ /* 0x000fe200087e2424 */
[----:B------:R-:W-:Y:S01]  /*4cf0*/  USHF.R.S32.HI UR14, URZ, 0x1f, UR23 ;  /* 0x0000001fff0e7899 */ /* 0x000fe20008011417 */
[--C-:B------:R-:W-:Y:S01]  /*4d00*/  IADD3 R92, P3, P2, R165, UR28, R108.reuse ;  /* 0x0000001ca55c7c10 */ /* 0x100fe2000fa7e06c */
[----:B------:R-:W-:Y:S01]  /*4d10*/  IMAD.HI R95, R50, 0x2, RZ ;  /* 0x00000002325f7827 */ /* 0x000fe200078e02ff */
[----:B------:R-:W-:-:S02]  /*4d20*/  IADD3 R94, P1, P0, R163, UR28, R108 ;  /* 0x0000001ca35e7c10 */ /* 0x000fc4000f83e06c */
[----:B------:R-:W-:Y:S01]  /*4d30*/  IADD3.X R91, PT, PT, R91, UR29, R36, P4, P6 ;  /* 0x0000001d5b5b7c10 */ /* 0x000fe2000a7ec424 */
[----:B------:R-:W-:Y:S01]  /*4d40*/  IMAD.HI R97, R52, 0x2, RZ ;  /* 0x0000000234617827 */ /* 0x000fe200078e02ff */
[----:B------:R-:W-:Y:S01]  /*4d50*/  IADD3 R96, P4, P6, R161, UR28, R108 ;  /* 0x0000001ca1607c10 */ /* 0x000fe2000fe9e06c */
[----:B------:R-:W-:Y:S02]  /*4d60*/  UIADD3 UR8, UPT, UPT, UR9, 0x11000, URZ ;  /* 0x0001100009087890 */ /* 0x000fe4000fffe0ff */
[----:B------:R-:W-:Y:S02]  /*4d70*/  IMAD.SHL.U32 R159, R70, 0x2, RZ ;  /* 0x00000002469f7824 */ /* 0x000fe400078e00ff */
[----:B------:R-:W-:Y:S02]  /*4d80*/  IMAD.SHL.U32 R157, R101, 0x2, RZ ;  /* 0x00000002659d7824 */ /* 0x000fe400078e00ff */
[-C--:B------:R-:W-:Y:S02]  /*4d90*/  IMAD R71, R25, R38.reuse, RZ ;  /* 0x0000002619477224 */ /* 0x080fe400078e02ff */
[----:B------:R-:W-:-:S02]  /*4da0*/  IMAD R73, R20, R38, RZ ;  /* 0x0000002614497224 */ /* 0x000fc400078e02ff */
[----:B------:R-:W-:Y:S02]  /*4db0*/  IMAD.SHL.U32 R155, R103, 0x2, RZ ;  /* 0x00000002679b7824 */ /* 0x000fe400078e00ff */
[----:B------:R-:W-:Y:S01]  /*4dc0*/  IMAD R53, R24, R38, RZ ;  /* 0x0000002618357224 */ /* 0x000fe200078e02ff */
[--C-:B------:R-:W-:Y:S01]  /*4dd0*/  IADD3.X R93, PT, PT, R93, UR29, R36.reuse, P3, P2 ;  /* 0x0000001d5d5d7c10 */ /* 0x100fe20009fe4424 */
[----:B------:R-:W-:Y:S01]  /*4de0*/  IMAD.HI R99, R70, 0x2, RZ ;  /* 0x0000000246637827 */ /* 0x000fe200078e02ff */
[----:B------:R-:W-:Y:S01]  /*4df0*/  IADD3.X R95, PT, PT, R95, UR29, R36, P1, P0 ;  /* 0x0000001d5f5f7c10 */ /* 0x000fe20008fe0424 */
[----:B------:R-:W-:Y:S01]  /*4e00*/  ULEA.HI UR14, UR14, UR23, URZ, 0x7 ;  /* 0x000000170e0e7291 */ /* 0x000fe2000f8f38ff */
[--C-:B------:R-:W-:Y:S01]  /*4e10*/  IADD3 R98, P2, P3, R159, UR28, R108.reuse ;  /* 0x0000001c9f627c10 */ /* 0x100fe2000fb5e06c */
[----:B------:R-:W-:Y:S01]  /*4e20*/  IMAD.HI R101, R101, 0x2, RZ ;  /* 0x0000000265657827 */ /* 0x000fe200078e02ff */
[----:B------:R-:W-:Y:S01]  /*4e30*/  IADD3 R100, P1, P0, R157, UR28, R108 ;  /* 0x0000001c9d647c10 */ /* 0x000fe2000f83e06c */
[----:B------:R-:W-:Y:S01]  /*4e40*/  USHF.R.U32.HI UR8, URZ, 0x4, UR8 ;  /* 0x00000004ff087899 */ /* 0x000fe20008011608 */
        /* <DEDUP_REMOVED lines=9> */
[----:B------:R-:W-:Y:S01]  /*4ee0*/  USHF.R.S32.HI UR18, URZ, 0x7, UR14 ;  /* 0x00000007ff127899 */ /* 0x000fe2000801140e */
[----:B------:R-:W-:Y:S01]  /*4ef0*/  IMAD.HI R71, R71, 0x2, RZ ;  /* 0x0000000247477827 */ /* 0x000fe200078e02ff */
[--C-:B------:R-:W-:Y:S01]  /*4f00*/  IADD3.X R99, PT, PT, R99, UR29, R36.reuse, P2, P3 ;  /* 0x0000001d63637c10 */ /* 0x100fe200097e6424 */
[----:B------:R-:W-:Y:S01]  /*4f10*/  USGXT.U32 UR14, UR8, 0xe ;  /* 0x0000000e080e789a */ /* 0x000fe20008000000 */
[----:B------:R-:W-:Y:S01]  /*4f20*/  IADD3.X R101, PT, PT, R101, UR29, R36, P1, P0 ;  /* 0x0000001d65657c10 */ /* 0x000fe20008fe0424 */
[----:B------:R-:W-:Y:S01]  /*4f30*/  IMAD.HI R73, R73, 0x2, RZ ;  /* 0x0000000249497827 */ /* 0x000fe200078e02ff */
[----:B------:R-:W-:-:S02]  /*4f40*/  IADD3 R70, P2, P3, R153, UR28, R108 ;  /* 0x0000001c99467c10 */ /* 0x000fc4000fb5e06c */
[----:B------:R-:W-:Y:S01]  /*4f50*/  IADD3 R72, P0, P1, R151, UR28, R108 ;  /* 0x0000001c97487c10 */ /* 0x000fe2000f91e06c */
[----:B------:R-:W-:Y:S01]  /*4f60*/  IMAD.HI R53, R53, 0x2, RZ ;  /* 0x0000000235357827 */ /* 0x000fe200078e02ff */
[----:B------:R-:W-:Y:S02]  /*4f70*/  IADD3.X R103, PT, PT, R103, UR29, R36, P6, P4 ;  /* 0x0000001d67677c10 */ /* 0x000fe4000b7e8424 */
[----:B------:R-:W-:Y:S01]  /*4f80*/  IADD3 R104, P6, P4, R105, UR28, R108 ;  /* 0x0000001c69687c10 */ /* 0x000fe2000fcde06c */
[----:B------:R-:W-:Y:S02]  /*4f90*/  IMAD.SHL.U32 R107, R37, 0x2, RZ ;  /* 0x00000002256b7824 */ /* 0x000fe400078e00ff */
[----:B------:R-:W-:Y:S02]  /*4fa0*/  IMAD.SHL.U32 R75, R51, 0x2, RZ ;  /* 0x00000002334b7824 */ /* 0x000fe400078e00ff */
[----:B------:R-:W-:Y:S01]  /*4fb0*/  IMAD.SHL.U32 R109, R49, 0x2, RZ ;  /* 0x00000002316d7824 */ /* 0x000fe200078e00ff */
[----:B------:R-:W-:Y:S01]  /*4fc0*/  UIADD3 UR26, UP3, UPT, UR14, 0x2, URZ ;  /* 0x000000020e1a7890 */ /* 0x000fe2000ff7e0ff */
[--C-:B------:R-:W-:Y:S01]  /*4fd0*/  IADD3.X R71, PT, PT, R71, UR29, R36.reuse, P2, P3 ;  /* 0x0000001d47477c10 */ /* 0x100fe200097e6424 */
[----:B------:R-:W-:Y:S01]  /*4fe0*/  UISETP.NE.U32.AND UP1, UPT, UR7, URZ, UPT ;  /* 0x000000ff0700728c */ /* 0x000fe2000bf25070 */
[----:B------:R-:W-:Y:S01]  /*4ff0*/  IADD3.X R73, PT, PT, R73, UR29, R36, P0, P1 ;  /* 0x0000001d49497c10 */ /* 0x000fe200087e2424 */
[----:B------:R-:W-:Y:S01]  /*5000*/  IMAD.HI R37, R37, 0x2, RZ ;  /* 0x0000000225257827 */ /* 0x000fe200078e02ff */
[--C-:B------:R-:W-:Y:S01]  /*5010*/  IADD3 R106, P3, P2, R107, UR28, R108.reuse ;  /* 0x0000001c6b6a7c10 */ /* 0x100fe2000fa7e06c */
[----:B------:R-:W-:Y:S01]  /*5020*/  UMOV UR6, URZ ;  /* 0x000000ff00067c82 */ /* 0x000fe20008000000 */
[----:B------:R-:W-:Y:S01]  /*5030*/  IADD3 R74, P0, P1, R75, UR28, R108 ;  /* 0x0000001c4b4a7c10 */ /* 0x000fe2000f91e06c */
[----:B------:R-:W-:Y:S01]  /*5040*/  IMAD.HI R49, R49, 0x2, RZ ;  /* 0x0000000231317827 */ /* 0x000fe200078e02ff */
[----:B------:R-:W-:Y:S01]  /*5050*/  IADD3.X R105, PT, PT, R53, UR29, R36, P6, P4 ;  /* 0x0000001d35697c10 */ /* 0x000fe2000b7e8424 */
[----:B------:R-:W-:Y:S01]  /*5060*/  UIADD3 UR7, UPT, UPT, UR9, 0x8000, URZ ;  /* 0x0000800009077890 */ /* 0x000fe2000fffe0ff */
[----:B------:R-:W-:Y:S01]  /*5070*/  IADD3 R108, P4, P6, R109, UR28, R108 ;  /* 0x0000001c6d6c7c10 */ /* 0x000fe2000fe9e06c */
[----:B------:R-:W-:Y:S01]  /*5080*/  UIADD3.X UR27, UPT, UPT, UR6, 0x40004040, URZ, UP3, !UPT ;  /* 0x40004040061b7890 */ /* 0x000fe20009ffe4ff */
[----:B------:R-:W-:Y:S01]  /*5090*/  IMAD.HI R51, R51, 0x2, RZ ;  /* 0x0000000233337827 */ /* 0x000fe200078e02ff */
[----:B------:R-:W-:Y:S01]  /*50a0*/  UISETP.LT.OR UP3, UPT, UR23, 0x80, UP1 ;  /* 0x000000801700788c */ /* 0x000fe20008f61670 */
[--C-:B------:R-:W-:Y:S01]  /*50b0*/  IADD3.X R107, PT, PT, R37, UR29, R36.reuse, P3, P2 ;  /* 0x0000001d256b7c10 */ /* 0x100fe20009fe4424 */
[----:B------:R-:W-:Y:S01]  /*50c0*/  USHF.R.U32.HI UR7, URZ, 0x4, UR7 ;  /* 0x00000004ff077899 */ /* 0x000fe20008011607 */
[----:B------:R-:W-:Y:S01]  /*50d0*/  IADD3.X R109, PT, PT, R49, UR29, R36, P4, P6 ;  /* 0x0000001d316d7c10 */ /* 0x000fe2000a7ec424 */
[----:B------:R-:W-:Y:S01]  /*50e0*/  UISETP.LT.AND UP4, UPT, UR18, 0x1, UPT ;  /* 0x000000011200788c */ /* 0x000fe2000bf81270 */
[----:B------:R-:W-:-:S02]  /*50f0*/  IADD3 R150, P3, PT, R150, UR28, RZ ;  /* 0x0000001c96967c10 */ /* 0x000fc4000ff7e0ff */
[----:B------:R-:W-:Y:S02]  /*5100*/  IADD3 R152, P4, PT, R152, UR28, RZ ;  /* 0x0000001c98987c10 */ /* 0x000fe4000ff9e0ff */
[----:B------:R-:W-:Y:S01]  /*5110*/  IADD3 R154, P2, PT, R154, UR28, RZ ;  /* 0x0000001c9a9a7c10 */ /* 0x000fe2000ff5e0ff */
[----:B------:R-:W-:Y:S01]  /*5120*/  USGXT.U32 UR15, UR7, 0xe ;  /* 0x0000000e070f789a */ /* 0x000fe20008000000 */
[----:B------:R-:W-:Y:S01]  /*5130*/  IADD3.X R75, PT, PT, R51, UR29, R36, P0, P1 ;  /* 0x0000001d334b7c10 */ /* 0x000fe200087e2424 */
[----:B------:R-:W-:Y:S01]  /*5140*/  USEL UR18, UR18, 0x1, !UP4 ;  /* 0x0000000112127887 */ /* 0x000fe2000e000000 */
[----:B------:R-:W-:Y:S02]  /*5150*/  IADD3.X R151, PT, PT, R47, UR29, RZ, P3, !PT ;  /* 0x0000001d2f977c10 */ /* 0x000fe40009ffe4ff */
[----:B------:R-:W-:Y:S02]  /*5160*/  IADD3.X R153, PT, PT, R46, UR29, RZ, P4, !PT ;  /* 0x0000001d2e997c10 */ /* 0x000fe4000a7fe4ff */
[----:B------:R-:W-:-:S02]  /*5170*/  IADD3.X R155, PT, PT, R45, UR29, RZ, P2, !PT ;  /* 0x0000001d2d9b7c10 */ /* 0x000fc400097fe4ff */
[----:B------:R-:W-:Y:S02]  /*5180*/  IADD3 R156, P0, PT, R156, UR28, RZ ;  /* 0x0000001c9c9c7c10 */ /* 0x000fe4000ff1e0ff */
[----:B------:R-:W-:Y:S02]  /*5190*/  IADD3 R158, P1, PT, R158, UR28, RZ ;  /* 0x0000001c9e9e7c10 */ /* 0x000fe4000ff3e0ff */
[----:B------:R-:W-:Y:S02]  /*51a0*/  IADD3 R160, P3, PT, R160, UR28, RZ ;  /* 0x0000001ca0a07c10 */ /* 0x000fe4000ff7e0ff */
[----:B------:R-:W-:Y:S02]  /*51b0*/  IADD3 R162, P4, PT, R162, UR28, RZ ;  /* 0x0000001ca2a27c10 */ /* 0x000fe4000ff9e0ff */
[----:B------:R-:W-:Y:S01]  /*51c0*/  IADD3 R164, P2, PT, R164, UR28, RZ ;  /* 0x0000001ca4a47c10 */ /* 0x000fe2000ff5e0ff */
[----:B------:R-:W-:Y:S01]  /*51d0*/  UIADD3 UR24, UP2, UPT, UR15, 0x4000080, URZ ;  /* 0x040000800f187890 */ /* 0x000fe2000ff5e0ff */
[----:B------:R-:W-:Y:S01]  /*51e0*/  IMAD.SHL.U32 R36, R39, 0x80, RZ ;  /* 0x0000008027247824 */ /* 0x000fe200078e00ff */
[----:B------:R-:W-:Y:S01]  /*51f0*/  UIADD3 UR18, UPT, UPT, UR18, -0x1, URZ ;  /* 0xffffffff12127890 */ /* 0x000fe2000fffe0ff */
[----:B------:R-:W-:Y:S01]  /*5200*/  IMAD.SHL.U32 R37, R38, 0x80, RZ ;  /* 0x0000008026257824 */ /* 0x000fe200078e00ff */
[----:B-1----:R-:W-:Y:S01]  /*5210*/  UMOV UR5, URZ ;  /* 0x000000ff00057c82 */ /* 0x002fe20008000000 */
[----:B------:R-:W-:-:S02]  /*5220*/  IADD3.X R157, PT, PT, R40, UR29, RZ, P0, !PT ;  /* 0x0000001d289d7c10 */ /* 0x000fc400087fe4ff */
[----:B------:R-:W-:Y:S02]  /*5230*/  IADD3.X R159, PT, PT, R44, UR29, RZ, P1, !PT ;  /* 0x0000001d2c9f7c10 */ /* 0x000fe40008ffe4ff */
[----:B------:R-:W-:Y:S02]  /*5240*/  IADD3.X R161, PT, PT, R43, UR29, RZ, P3, !PT ;  /* 0x0000001d2ba17c10 */ /* 0x000fe40009ffe4ff */
[----:B------:R-:W-:Y:S02]  /*5250*/  IADD3.X R163, PT, PT, R42, UR29, RZ, P4, !PT ;  /* 0x0000001d2aa37c10 */ /* 0x000fe4000a7fe4ff */
[----:B------:R-:W-:Y:S01]  /*5260*/  IADD3.X R165, PT, PT, R41, UR29, RZ, P2, !PT ;  /* 0x0000001d29a57c10 */ /* 0x000fe200097fe4ff */
[----:B------:R-:W-:Y:S01]  /*5270*/  UIADD3.X UR25, UPT, UPT, UR5, 0x40004040, URZ, UP2, !UPT ;  /* 0x4000404005197890 */ /* 0x000fe200097fe4ff */
[----:B------:R-:W-:Y:S01]  /*5280*/  UMOV UR4, URZ ;  /* 0x000000ff00047c82 */ /* 0x000fe20008000000 */
[----:B------:R-:W-:Y:S01]  /*5290*/  UISETP.NE.U32.AND UP2, UPT, UR18, URZ, UPT ;  /* 0x000000ff1200728c */ /* 0x000fe2000bf45070 */
[----:B--2---:R-:W-:Y:S06]  /*52a0*/  BAR.SYNC.DEFER_BLOCKING 0x0 ;  /* 0x0000000000007b1d */ /* 0x004fec0000010000 */
[----:B------:R-:W-:Y:S05]  /*52b0*/  BRA.U UP3, `(.L_x_6) ;  /* 0x0000000103dc7547 */ /* 0x000fea000b800000 */
[----:B------:R-:W-:Y:S02]  /*52c0*/  USHF.R.U32.HI UR19, URZ, 0x4, UR9 ;  /* 0x00000004ff137899 */ /* 0x000fe40008011609 */
[----:B------:R-:W-:Y:S02]  /*52d0*/  UIADD3 UR6, UPT, UPT, UR9, 0x10000, URZ ;  /* 0x0001000009067890 */ /* 0x000fe4000fffe0ff */
[----:B------:R-:W-:Y:S02]  /*52e0*/  USGXT.U32 UR19, UR19, 0xe ;  /* 0x0000000e1313789a */ /* 0x000fe40008000000 */
[----:B------:R-:W-:Y:S02]  /*52f0*/  USHF.R.U32.HI UR6, URZ, 0x4, UR6 ;  /* 0x00000004ff067899 */ /* 0x000fe40008011606 */
[----:B------:R-:W-:Y:S02]  /*5300*/  UIADD3 UR44, UP3, UPT, UR19, 0x4000080, URZ ;  /* 0x04000080132c7890 */ /* 0x000fe4000ff7e0ff */
[----:B------:R-:W-:Y:S01]  /*5310*/  USGXT.U32 UR16, UR6, 0xe ;  /* 0x0000000e0610789a */ /* 0x000fe20008000000 */
[----:B------:R-:W-:Y:S01]  /*5320*/  UMOV UR5, URZ ;  /* 0x000000ff00057c82 */ /* 0x000fe20008000000 */
[----:B------:R-:W-:Y:S01]  /*5330*/  UMOV UR8, URZ ;  /* 0x000000ff00087c82 */ /* 0x000fe20008000000 */
[----:B------:R-:W-:-:S02]  /*5340*/  UIADD3.X UR45, UPT, UPT, UR5, 0x40004040, URZ, UP3, !UPT ;  /* 0x40004040052d7890 */ /* 0x000fc40009ffe4ff */
[----:B------:R-:W-:Y:S01]  /*5350*/  UIADD3 UR46, UP3, UPT, UR16, 0x2, URZ ;  /* 0x00000002102e7890 */ /* 0x000fe2000ff7e0ff */
[----:B------:R-:W-:Y:S01]  /*5360*/  UMOV UR6, UR17 ;  /* 0x0000001100067c82 */ /* 0x000fe20008000000 */
[----:B------:R-:W-:Y:S02]  /*5370*/  UMOV UR7, URZ ;  /* 0x000000ff00077c82 */ /* 0x000fe40008000000 */
[----:B------:R-:W-:Y:S01]  /*5380*/  UIADD3.X UR47, UPT, UPT, UR8, 0x40004040, URZ, UP3, !UPT ;  /* 0x40004040082f7890 */ /* 0x000fe20009ffe4ff */
[----:B------:R-:W-:Y:S01]  /*5390*/  UMOV UR5, UR6 ;  /* 0x0000000600057c82 */ /* 0x000fe20008000000 */
[----:B------:R-:W-:Y:S02]  /*53a0*/  ULOP3.LUT UR6, UR19, 0x4000000, URZ, 0xfc, !UPT ;  /* 0x0400000013067892 */ /* 0x000fe4000f8efcff */
[----:B------:R-:W-:Y:S02]  /*53b0*/  UIADD3.64 UR48, UPT, UPT, UR44, 0x80, URZ ;  /* 0x000000802c307897 */ /* 0x000fe4000fffe0ff */
[----:B------:R-:W-:-:S02]  /*53c0*/  UIADD3.64 UR60, UPT, UPT, UR46, 0x2, URZ ;  /* 0x000000022e3c7897 */ /* 0x000fc4000fffe0ff */
[----:B------:R-:W-:Y:S02]  /*53d0*/  UIADD3.64 UR50, UPT, UPT, UR44, 0x100, URZ ;  /* 0x000001002c327897 */ /* 0x000fe4000fffe0ff */
[----:B------:R-:W-:Y:S02]  /*53e0*/  UIADD3.64 UR62, UPT, UPT, UR46, 0x4, URZ ;  /* 0x000000042e3e7897 */ /* 0x000fe4000fffe0ff */
[----:B------:R-:W-:Y:S02]  /*53f0*/  UIADD3.64 UR52, UPT, UPT, UR44, 0x180, URZ ;  /* 0x000001802c347897 */ /* 0x000fe4000fffe0ff */
[----:B------:R-:W-:Y:S02]  /*5400*/  UIADD3.64 UR64, UPT, UPT, UR46, 0x7e, URZ ;  /* 0x0000007e2e407897 */ /* 0x000fe4000fffe0ff */
[----:B------:R-:W-:Y:S02]  /*5410*/  UIADD3.64 UR54, UPT, UPT, UR44, 0x200, URZ ;  /* 0x000002002c367897 */ /* 0x000fe4000fffe0ff */
[----:B------:R-:W-:-:S02]  /*5420*/  UIADD3.64 UR66, UPT, UPT, UR46, 0x80, URZ ;  /* 0x000000802e427897 */ /* 0x000fc4000fffe0ff */
[----:B------:R-:W-:Y:S02]  /*5430*/  UIADD3.64 UR56, UPT, UPT, UR44, 0x280, URZ ;  /* 0x000002802c387897 */ /* 0x000fe4000fffe0ff */
[----:B------:R-:W-:Y:S01]  /*5440*/  UIADD3.64 UR68, UPT, UPT, UR46, 0x82, URZ ;  /* 0x000000822e447897 */ /* 0x000fe2000fffe0ff */
[----:B------:R-:W-:Y:S01]  /*5450*/  UMOV UR28, 0x0 ;  /* 0x00000000001c7882 */ /* 0x000fe20000000000 */
[----:B------:R-:W-:Y:S01]  /*5460*/  UMOV UR29, 0x8048490 ;  /* 0x08048490001d7882 */ /* 0x000fe20000000000 */
[----:B------:R-:W-:Y:S01]  /*5470*/  UIADD3.64 UR58, UPT, UPT, UR44, 0x300, URZ ;  /* 0x000003002c3a7897 */ /* 0x000fe2000fffe0ff */
[----:B------:R-:W-:Y:S01]  /*5480*/  UMOV UR7, 0x40004040 ;  /* 0x4000404000077882 */ /* 0x000fe20000000000 */
[----:B------:R-:W-:Y:S01]  /*5490*/  UIADD3.64 UR70, UPT, UPT, UR46, 0x84, URZ ;  /* 0x000000842e467897 */ /* 0x000fe2000fffe0ff */
[----:B------:R-:W-:Y:S01]  /*54a0*/  UMOV UR17, 0x40004040 ;  /* 0x4000404000117882 */ /* 0x000fe20000000000 */
[----:B------:R-:W-:Y:S01]  /*54b0*/  UMOV UR30, 0x0 ;  /* 0x00000000001e7882 */ /* 0x000fe20000000000 */
[----:B------:R-:W-:Y:S01]  /*54c0*/  UMOV UR31, 0x8048490 ;  /* 0x08048490001f7882 */ /* 0x000fe20000000000 */
[----:B------:R-:W-:Y:S01]  /*54d0*/  UMOV UR34, 0x0 ;  /* 0x0000000000227882 */ /* 0x000fe20000000000 */
[----:B------:R-:W-:Y:S01]  /*54e0*/  UMOV UR35, 0x8048490 ;  /* 0x0804849000237882 */ /* 0x000fe20000000000 */
[----:B------:R0:W-:Y:S01]  /*54f0*/  UTCHMMA gdesc[UR6], gdesc[UR16], tmem[UR10], tmem[UR28], idesc[UR29], !UPT ;  /* 0x00ff1c10060075ea */ /* 0x0001e2000f80000a */
[----:B------:R-:W-:Y:S01]  /*5500*/  UMOV UR32, 0x0 ;  /* 0x0000000000207882 */ /* 0x000fe20000000000 */
[----:B------:R-:W-:Y:S01]  /*5510*/  UMOV UR33, 0x8048490 ;  /* 0x0804849000217882 */ /* 0x000fe20000000000 */
[----:B------:R0:W-:Y:S01]  /*5520*/  UTCHMMA gdesc[UR44], gdesc[UR46], tmem[UR10], tmem[UR30], idesc[UR31], UPT ;  /* 0x00ff1e2e2c0075ea */ /* 0x0001e2000b80000a */
        /* <DEDUP_REMOVED lines=12> */
[----:B------:R0:W-:Y:S01]  /*55f0*/  UTCHMMA gdesc[UR56], gdesc[UR68], tmem[UR10], tmem[UR38], idesc[UR39], UPT ;  /* 0x00ff2644380075ea */ /* 0x0001e2000b80000a */
[----:B------:R0:W-:Y:S01]  /*5600*/  UTCHMMA gdesc[UR58], gdesc[UR70], tmem[UR10], tmem[UR36], idesc[UR37], UPT ;  /* 0x00ff24463a0075ea */ /* 0x0001e2000b80000a */
[----:B------:R0:W-:Y:S01]  /*5610*/  UTCBAR [UR5], URZ ;  /* 0x000000ff050073e9 */ /* 0x0001e200080000ff */
[----:B------:R-:W-:Y:S01]  /*5620*/  NOP ;  /* 0x0000000000007918 */ /* 0x000fe20000000000 */
.L_x_6:
[----:B------:R-:W-:Y:S05]  /*5630*/  BRA.U !UP2, `(.L_x_7) ;  /* 0x0000001d0a5c7547 */ /* 0x000fea000b800000 */
[----:B------:R-:W-:Y:S02]  /*5640*/  UIADD3 UR12, UPT, UPT, UR12, -0x80, URZ ;  /* 0xffffff800c0c7890 */ /* 0x000fe4000fffe0ff */
[----:B0-----:R-:W-:Y:S02]  /*5650*/  ULOP3.LUT UR16, UR15, 0x4000000, URZ, 0xfc, !UPT ;  /* 0x040000000f107892 */ /* 0x001fe4000f8efcff */
[----:B------:R-:W-:Y:S02]  /*5660*/  UIADD3.64 UR28, UPT, UPT, UR24, 0x80, URZ ;  /* 0x00000080181c7897 */ /* 0x000fe4000fffe0ff */
[----:B------:R-:W-:Y:S02]  /*5670*/  UIADD3.64 UR30, UPT, UPT, UR26, 0x2, URZ ;  /* 0x000000021a1e7897 */ /* 0x000fe4000fffe0ff */
        /* <DEDUP_REMOVED lines=10> */
[----:B------:R-:W-:Y:S01]  /*5720*/  UMOV UR8, UR18 ;  /* 0x0000001200087c82 */ /* 0x000fe20008000000 */
[----:B------:R-:W-:Y:S01]  /*5730*/  UMOV UR22, 0x1 ;  /* 0x0000000100167882 */ /* 0x000fe20000000000 */
[----:B------:R-:W-:-:S09]  /*5740*/  UMOV UR5, URZ ;  /* 0x000000ff00057c82 */ /* 0x000fd20008000000 */
.L_x_10:
[----:B------:R-:W-:Y:S01]  /*5750*/  USHF.L.U32 UR4, UR4, 0x1f, URZ ;  /* 0x0000001f04047899 */ /* 0x000fe200080006ff */
[----:B------:R-:W-:Y:S01]  /*5760*/  ISETP.GE.AND P1, PT, R33, UR12, PT ;  /* 0x0000000c21007c0c */ /* 0x000fe2000bf26270 */
[----:B------:R-:W-:Y:S01]  /*5770*/  IMAD.WIDE R142, R37, 0x2, R142 ;  /* 0x00000002258e7825 */ /* 0x000fe200078e028e */
[----:B------:R-:W-:-:S03]  /*5780*/  PRMT R245, RZ, 0x7610, R245 ;  /* 0x00007610fff57816 */ /* 0x000fc600000000f5 */
[----:B------:R-:W-:-:S04]  /*5790*/  IMAD.U32 R38, RZ, RZ, UR4 ;  /* 0x00000004ff267e24 */ /* 0x000fc8000f8e00ff */
[----:B------:R-:W0:Y:S02]  /*57a0*/  SYNCS.PHASECHK.TRANS64.TRYWAIT P0, [UR13], R38 ;  /* 0x00000026ff0075a7 */ /* 0x000e24000800110d */
[----:B0-----:R-:W-:Y:S05]  /*57b0*/  @!P0 BRA `(.L_x_8) ;  /* 0x0000002000f08947 */ /* 0x001fea0003800000 */
.L_x_16:
[----:B------:R-:W2:Y:S01]  /*57c0*/  @!P1 LDG.E.U16 R245, desc[UR20][R142.64] ;  /* 0x000000148ef59981 */ /* 0x000ea2000c1e1500 */
[----:B------:R-:W-:Y:S01]  /*57d0*/  LOP3.LUT R39, R33, 0x2, RZ, 0xfc, !PT ;  /* 0x0000000221277812 */ /* 0x000fe200078efcff */
[----:B------:R-:W-:Y:S01]  /*57e0*/  IMAD.WIDE R144, R37, 0x2, R144 ;  /* 0x0000000225907825 */ /* 0x000fe200078e0290 */
[----:B------:R-:W-:Y:S02]  /*57f0*/  LOP3.LUT R38, R33, 0x6, RZ, 0xfc, !PT ;  /* 0x0000000621267812 */ /* 0x000fe400078efcff */
[----:B------:R-:W-:Y:S02]  /*5800*/  ISETP.GE.AND P6, PT, R39, UR12, PT ;  /* 0x0000000c27007c0c */ /* 0x000fe4000bfc6270 */
[C---:B------:R-:W-:Y:S02]  /*5810*/  LOP3.LUT R40, R33.reuse, 0x4, RZ, 0xfc, !PT ;  /* 0x0000000421287812 */ /* 0x040fe400078efcff */
[----:B------:R-:W-:Y:S02]  /*5820*/  LOP3.LUT R39, R33, 0x8, RZ, 0xfc, !PT ;  /* 0x0000000821277812 */ /* 0x000fe400078efcff */
[----:B------:R-:W-:-:S02]  /*5830*/  ISETP.GE.AND P1, PT, R38, UR12, PT ;  /* 0x0000000c26007c0c */ /* 0x000fc4000bf26270 */
[----:B------:R-:W-:Y:S02]  /*5840*/  PRMT R38, RZ, 0x7610, R38 ;  /* 0x00007610ff267816 */ /* 0x000fe40000000026 */
[----:B------:R-:W-:Y:S02]  /*5850*/  ISETP.GE.AND P2, PT, R40, UR12, PT ;  /* 0x0000000c28007c0c */ /* 0x000fe4000bf46270 */
[----:B------:R-:W-:Y:S02]  /*5860*/  ISETP.GE.AND P3, PT, R39, UR12, PT ;  /* 0x0000000c27007c0c */ /* 0x000fe4000bf66270 */
[C---:B------:R-:W-:Y:S01]  /*5870*/  LOP3.LUT R39, R33.reuse, 0x10, RZ, 0xfc, !PT ;  /* 0x0000001021277812 */ /* 0x040fe200078efcff */
[----:B------:R-:W3:Y:S01]  /*5880*/  @!P6 LDG.E.U16 R38, desc[UR20][R144.64] ;  /* 0x000000149026e981 */ /* 0x000ee2000c1e1500 */
[----:B------:R-:W-:Y:S02]  /*5890*/  LOP3.LUT R41, R33, 0xe, RZ, 0xfc, !PT ;  /* 0x0000000e21297812 */ /* 0x000fe400078efcff */
[----:B------:R-:W-:Y:S01]  /*58a0*/  ISETP.GE.AND P6, PT, R39, UR12, PT ;  /* 0x0000000c27007c0c */ /* 0x000fe2000bfc6270 */
[----:B------:R-:W-:Y:S01]  /*58b0*/  IMAD.WIDE R146, R37, 0x2, R146 ;  /* 0x0000000225927825 */ /* 0x000fe200078e0292 */
[----:B------:R-:W-:-:S02]  /*58c0*/  PRMT R39, RZ, 0x7610, R39 ;  /* 0x00007610ff277816 */ /* 0x000fc40000000027 */
[C---:B------:R-:W-:Y:S02]  /*58d0*/  LOP3.LUT R40, R33.reuse, 0xa, RZ, 0xfc, !PT ;  /* 0x0000000a21287812 */ /* 0x040fe400078efcff */
[----:B------:R-:W-:Y:S02]  /*58e0*/  LOP3.LUT R42, R33, 0x12, RZ, 0xfc, !PT ;  /* 0x00000012212a7812 */ /* 0x000fe400078efcff */
[----:B------:R-:W-:Y:S01]  /*58f0*/  ISETP.GE.AND P0, PT, R41, UR12, PT ;  /* 0x0000000c29007c0c */ /* 0x000fe2000bf06270 */
[C---:B------:R-:W-:Y:S01]  /*5900*/  IMAD.WIDE R150, R37.reuse, 0x2, R150 ;  /* 0x0000000225967825 */ /* 0x040fe200078e0296 */
[----:B------:R-:W-:Y:S01]  /*5910*/  PRMT R41, RZ, 0x7610, R41 ;  /* 0x00007610ff297816 */ /* 0x000fe20000000029 */
[----:B------:R-:W4:Y:S01]  /*5920*/  @!P2 LDG.E.U16 R39, desc[UR20][R146.64] ;  /* 0x000000149227a981 */ /* 0x000f22000c1e1500 */
[----:B------:R-:W-:Y:S02]  /*5930*/  ISETP.GE.AND P4, PT, R40, UR12, PT ;  /* 0x0000000c28007c0c */ /* 0x000fe4000bf86270 */
[----:B------:R-:W-:Y:S01]  /*5940*/  ISETP.GE.AND P2, PT, R42, UR12, PT ;  /* 0x0000000c2a007c0c */ /* 0x000fe2000bf46270 */
[----:B------:R-:W-:Y:S01]  /*5950*/  IMAD.WIDE R148, R37, 0x2, R148 ;  /* 0x0000000225947825 */ /* 0x000fe200078e0294 */
[----:B------:R-:W-:Y:S01]  /*5960*/  PRMT R40, RZ, 0x7610, R40 ;  /* 0x00007610ff287816 */ /* 0x000fe20000000028 */
[----:B------:R-:W5:Y:S01]  /*5970*/  @!P3 LDG.E.U16 R41, desc[UR20][R150.64] ;  /* 0x000000149629b981 */ /* 0x000f62000c1e1500 */
[----:B------:R-:W-:-:S02]  /*5980*/  LOP3.LUT R42, R33, 0x14, RZ, 0xfc, !PT ;  /* 0x00000014212a7812 */ /* 0x000fc400078efcff */
[----:B------:R-:W-:Y:S02]  /*5990*/  LOP3.LUT R45, R33, 0xc, RZ, 0xfc, !PT ;  /* 0x0000000c212d7812 */ /* 0x000fe400078efcff */
[----:B------:R-:W-:Y:S01]  /*59a0*/  ISETP.GE.AND P3, PT, R42, UR12, PT ;  /* 0x0000000c2a007c0c */ /* 0x000fe2000bf66270 */
[----:B------:R-:W2:Y:S01]  /*59b0*/  @!P1 LDG.E.U16 R40, desc[UR20][R148.64] ;  /* 0x0000001494289981 */ /* 0x000ea2000c1e1500 */
[----:B------:R-:W-:Y:S01]  /*59c0*/  PRMT R42, RZ, 0x7610, R42 ;  /* 0x00007610ff2a7816 */ /* 0x000fe2000000002a */
[----:B------:R-:W-:Y:S01]  /*59d0*/  IMAD.WIDE R152, R37, 0x2, R152 ;  /* 0x0000000225987825 */ /* 0x000fe200078e0298 */
[----:B------:R-:W-:Y:S02]  /*59e0*/  ISETP.GE.AND P1, PT, R45, UR12, PT ;  /* 0x0000000c2d007c0c */ /* 0x000fe4000bf26270 */
[----:B------:R-:W-:Y:S01]  /*59f0*/  LOP3.LUT R45, R33, 0x16, RZ, 0xfc, !PT ;  /* 0x00000016212d7812 */ /* 0x000fe200078efcff */
[----:B------:R-:W-:Y:S01]  /*5a00*/  IMAD.WIDE R156, R37, 0x2, R156 ;  /* 0x00000002259c7825 */ /* 0x000fe200078e029c */
[----:B------:R-:W-:Y:S01]  /*5a10*/  PRMT R44, RZ, 0x7610, R44 ;  /* 0x00007610ff2c7816 */ /* 0x000fe2000000002c */
[----:B------:R-:W2:Y:S01]  /*5a20*/  @!P4 LDG.E.U16 R42, desc[UR20][R152.64] ;  /* 0x00000014982ac981 */ /* 0x000ea2000c1e1500 */
[----:B------:R-:W-:-:S02]  /*5a30*/  ISETP.GE.AND P4, PT, R45, UR12, PT ;  /* 0x0000000c2d007c0c */ /* 0x000fc4000bf86270 */
[----:B------:R-:W-:Y:S02]  /*5a40*/  LOP3.LUT R45, R33, 0x50, RZ, 0xfc, !PT ;  /* 0x00000050212d7812 */ /* 0x000fe400078efcff */
[----:B------:R-:W2:Y:S01]  /*5a50*/  @!P0 LDG.E.U16 R44, desc[UR20][R156.64] ;  /* 0x000000149c2c8981 */ /* 0x000ea2000c1e1500 */
[----:B------:R-:W-:Y:S01]  /*5a60*/  PRMT R43, RZ, 0x7610, R43 ;  /* 0x00007610ff2b7816 */ /* 0x000fe2000000002b */
[----:B------:R-:W-:Y:S01]  /*5a70*/  IMAD.WIDE R154, R37, 0x2, R154 ;  /* 0x00000002259a7825 */ /* 0x000fe200078e029a */
[----:B------:R-:W-:Y:S02]  /*5a80*/  ISETP.GE.AND P0, PT, R45, UR12, PT ;  /* 0x0000000c2d007c0c */ /* 0x000fe4000bf06270 */
[----:B------:R-:W-:Y:S01]  /*5a90*/  PRMT R45, RZ, 0x7610, R45 ;  /* 0x00007610ff2d7816 */ /* 0x000fe2000000002d */
[----:B------:R-:W-:Y:S01]  /*5aa0*/  IMAD.WIDE R158, R37, 0x2, R158 ;  /* 0x00000002259e7825 */ /* 0x000fe200078e029e */
[C---:B------:R-:W-:Y:S01]  /*5ab0*/  LOP3.LUT R46, R33.reuse, 0x4e, RZ, 0xfc, !PT ;  /* 0x0000004e212e7812 */ /* 0x040fe200078efcff */
[----:B------:R-:W2:Y:S01]  /*5ac0*/  @!P1 LDG.E.U16 R43, desc[UR20][R154.64] ;  /* 0x000000149a2b9981 */ /* 0x000ea2000c1e1500 */
[----:B------:R-:W-:Y:S01]  /*5ad0*/  LOP3.LUT R216, R33, 0x18, RZ, 0xfc, !PT ;  /* 0x0000001821d87812 */ /* 0x000fe200078efcff */
[C---:B------:R-:W-:Y:S01]  /*5ae0*/  IMAD.WIDE R162, R37.reuse, 0x2, R162 ;  /* 0x0000000225a27825 */ /* 0x040fe200078e02a2 */
[----:B------:R-:W-:Y:S01]  /*5af0*/  PRMT R47, RZ, 0x7610, R47 ;  /* 0x00007610ff2f7816 */ /* 0x000fe2000000002f */
[----:B------:R-:W2:Y:S01]  /*5b00*/  @!P6 LDG.E.U16 R45, desc[UR20][R158.64] ;  /* 0x000000149e2de981 */ /* 0x000ea2000c1e1500 */
[----:B------:R-:W-:Y:S01]  /*5b10*/  ISETP.GE.AND P1, PT, R46, UR12, PT ;  /* 0x0000000c2e007c0c */ /* 0x000fe2000bf26270 */
[----:B------:R-:W-:Y:S01]  /*5b20*/  IMAD.WIDE R160, R37, 0x2, R160 ;  /* 0x0000000225a07825 */ /* 0x000fe200078e02a0 */
[----:B------:R-:W-:-:S02]  /*5b30*/  PRMT R46, RZ, 0x7610, R46 ;  /* 0x00007610ff2e7816 */ /* 0x000fc4000000002e */
[----:B------:R-:W-:Y:S01]  /*5b40*/  ISETP.GE.AND P6, PT, R216, UR12, PT ;  /* 0x0000000cd8007c0c */ /* 0x000fe2000bfc6270 */
[----:B------:R-:W-:Y:S01]  /*5b50*/  IMAD.WIDE R164, R37, 0x2, R164 ;  /* 0x0000000225a47825 */ /* 0x000fe200078e02a4 */
[C---:B------:R-:W-:Y:S01]  /*5b60*/  LOP3.LUT R216, R33.reuse, 0x1c, RZ, 0xfc, !PT ;  /* 0x0000001c21d87812 */ /* 0x040fe200078efcff */
[----:B------:R-:W2:Y:S01]  /*5b70*/  @!P3 LDG.E.U16 R47, desc[UR20][R162.64] ;  /* 0x00000014a22fb981 */ /* 0x000ea2000c1e1500 */
[----:B------:R-:W-:Y:S02]  /*5b80*/  PRMT R48, RZ, 0x7610, R48 ;  /* 0x00007610ff307816 */ /* 0x000fe40000000030 */
[----:B------:R-:W-:Y:S01]  /*5b90*/  ISETP.GE.AND P3, PT, R216, UR12, PT ;  /* 0x0000000cd8007c0c */ /* 0x000fe2000bf66270 */
[----:B------:R-:W2:Y:S01]  /*5ba0*/  @!P2 LDG.E.U16 R46, desc[UR20][R160.64] ;  /* 0x00000014a02ea981 */ /* 0x000ea2000c1e1500 */
[----:B------:R-:W-:Y:S02]  /*5bb0*/  LOP3.LUT R216, R33, 0x1e, RZ, 0xfc, !PT ;  /* 0x0000001e21d87812 */ /* 0x000fe400078efcff */
[----:B------:R-:W-:Y:S01]  /*5bc0*/  ISETP.GE.AND P2, PT, R4, UR12, PT ;  /* 0x0000000c04007c0c */ /* 0x000fe2000bf46270 */
[----:B------:R-:W-:Y:S01]  /*5bd0*/  IMAD.WIDE R166, R37, 0x2, R166 ;  /* 0x0000000225a67825 */ /* 0x000fe200078e02a6 */
[----:B------:R-:W-:Y:S01]  /*5be0*/  PRMT R49, RZ, 0x7610, R49 ;  /* 0x00007610ff317816 */ /* 0x000fe20000000031 */
[----:B------:R-:W2:Y:S01]  /*5bf0*/  @!P4 LDG.E.U16 R48, desc[UR20][R164.64] ;  /* 0x00000014a430c981 */ /* 0x000ea2000c1e1500 */
[----:B------:R-:W-:-:S02]  /*5c00*/  ISETP.GE.AND P4, PT, R216, UR12, PT ;  /* 0x0000000cd8007c0c */ /* 0x000fc4000bf86270 */
[----:B------:R-:W-:Y:S01]  /*5c10*/  LOP3.LUT R216, R33, 0x20, RZ, 0xfc, !PT ;  /* 0x0000002021d87812 */ /* 0x000fe200078efcff */
[C---:B------:R-:W-:Y:S01]  /*5c20*/  IMAD.WIDE R170, R37.reuse, 0x2, R170 ;  /* 0x0000000225aa7825 */ /* 0x040fe200078e02aa */
[----:B------:R-:W-:Y:S01]  /*5c30*/  PRMT R51, RZ, 0x7610, R51 ;  /* 0x00007610ff337816 */ /* 0x000fe20000000033 */
[----:B------:R-:W2:Y:S01]  /*5c40*/  @!P6 LDG.E.U16 R49, desc[UR20][R166.64] ;  /* 0x00000014a631e981 */ /* 0x000ea2000c1e1500 */
[----:B------:R-:W-:Y:S01]  /*5c50*/  PRMT R50, RZ, 0x7610, R50 ;  /* 0x00007610ff327816 */ /* 0x000fe20000000032 */
[----:B------:R-:W-:Y:S01]  /*5c60*/  IMAD.WIDE R168, R37, 0x2, R168 ;  /* 0x0000000225a87825 */ /* 0x000fe200078e02a8 */
[----:B------:R-:W-:Y:S02]  /*5c70*/  ISETP.GE.AND P6, PT, R216, UR12, PT ;  /* 0x0000000cd8007c0c */ /* 0x000fe4000bfc6270 */
[----:B------:R-:W-:Y:S01]  /*5c80*/  LOP3.LUT R216, R33, 0x24, RZ, 0xfc, !PT ;  /* 0x0000002421d87812 */ /* 0x000fe200078efcff */
[----:B------:R-:W-:Y:S01]  /*5c90*/  IMAD.WIDE R172, R37, 0x2, R172 ;  /* 0x0000000225ac7825 */ /* 0x000fe200078e02ac */
[----:B------:R-:W-:Y:S01]  /*5ca0*/  LOP3.LUT R219, R33, 0x22, RZ, 0xfc, !PT ;  /* 0x0000002221db7812 */ /* 0x000fe200078efcff */
[----:B------:R-:W3:Y:S01]  /*5cb0*/  @!P3 LDG.E.U16 R51, desc[UR20][R170.64] ;  /* 0x00000014aa33b981 */ /* 0x000ee2000c1e1500 */
[----:B------:R-:W-:-:S02]  /*5cc0*/  PRMT R52, RZ, 0x7610, R52 ;  /* 0x00007610ff347816 */ /* 0x000fc40000000034 */
[----:B------:R-:W-:Y:S01]  /*5cd0*/  ISETP.GE.AND P3, PT, R216, UR12, PT ;  /* 0x0000000cd8007c0c */ /* 0x000fe2000bf66270 */
[----:B------:R-:W3:Y:S01]  /*5ce0*/  @!P2 LDG.E.U16 R50, desc[UR20][R168.64] ;  /* 0x00000014a832a981 */ /* 0x000ee2000c1e1500 */
[----:B------:R-:W-:Y:S02]  /*5cf0*/  ISETP.GE.AND P2, PT, R219, UR12, PT ;  /* 0x0000000cdb007c0c */ /* 0x000fe4000bf46270 */
[----:B------:R-:W-:Y:S01]  /*5d00*/  LOP3.LUT R216, R33, 0x26, RZ, 0xfc, !PT ;  /* 0x0000002621d87812 */ /* 0x000fe200078efcff */
[----:B------:R-:W-:Y:S01]  /*5d10*/  IMAD.WIDE R174, R37, 0x2, R174 ;  /* 0x0000000225ae7825 */ /* 0x000fe200078e02ae */
[----:B------:R-:W-:Y:S01]  /*5d20*/  PRMT R53, RZ, 0x7610, R53 ;  /* 0x00007610ff357816 */ /* 0x000fe20000000035 */
[----:B------:R-:W3:Y:S01]  /*5d30*/  @!P4 LDG.E.U16 R52, desc[UR20][R172.64] ;  /* 0x00000014ac34c981 */ /* 0x000ee2000c1e1500 */
[----:B------:R-:W-:Y:S02]  /*5d40*/  ISETP.GE.AND P4, PT, R216, UR12, PT ;  /* 0x0000000cd8007c0c */ /* 0x000fe4000bf86270 */
[----:B------:R-:W-:Y:S01]  /*5d50*/  LOP3.LUT R216, R33, 0x28, RZ, 0xfc, !PT ;  /* 0x0000002821d87812 */ /* 0x000fe200078efcff */
[C---:B------:R-:W-:Y:S01]  /*5d60*/  IMAD.WIDE R178, R37.reuse, 0x2, R178 ;  /* 0x0000000225b27825 */ /* 0x040fe200078e02b2 */
[----:B------:R-:W-:Y:S01]  /*5d70*/  PRMT R198, RZ, 0x7610, R198 ;  /* 0x00007610ffc67816 */ /* 0x000fe200000000c6 */
[----:B------:R-:W3:Y:S01]  /*5d80*/  @!P6 LDG.E.U16 R53, desc[UR20][R174.64] ;  /* 0x00000014ae35e981 */ /* 0x000ee2000c1e1500 */
[----:B------:R-:W-:Y:S01]  /*5d90*/  PRMT R199, RZ, 0x7610, R199 ;  /* 0x00007610ffc77816 */ /* 0x000fe200000000c7 */
[----:B------:R-:W-:Y:S01]  /*5da0*/  IMAD.WIDE R176, R37, 0x2, R176 ;  /* 0x0000000225b07825 */ /* 0x000fe200078e02b0 */
[----:B------:R-:W-:-:S02]  /*5db0*/  ISETP.GE.AND P6, PT, R216, UR12, PT ;  /* 0x0000000cd8007c0c */ /* 0x000fc4000bfc6270 */
[C---:B------:R-:W-:Y:S02]  /*5dc0*/  LOP3.LUT R219, R33.reuse, 0x2a, RZ, 0xfc, !PT ;  /* 0x0000002a21db7812 */ /* 0x040fe400078efcff */
[----:B------:R-:W-:Y:S01]  /*5dd0*/  LOP3.LUT R216, R33, 0x2c, RZ, 0xfc, !PT ;  /* 0x0000002c21d87812 */ /* 0x000fe200078efcff */
[----:B------:R-:W-:Y:S01]  /*5de0*/  IMAD.WIDE R180, R37, 0x2, R180 ;  /* 0x0000000225b47825 */ /* 0x000fe200078e02b4 */
[----:B------:R-:W-:Y:S01]  /*5df0*/  PRMT R200, RZ, 0x7610, R200 ;  /* 0x00007610ffc87816 */ /* 0x000fe200000000c8 */
[----:B------:R-:W3:Y:S01]  /*5e00*/  @!P2 LDG.E.U16 R198, desc[UR20][R176.64] ;  /* 0x00000014b0c6a981 */ /* 0x000ee2000c1e1500 */
[----:B------:R-:W-:-:S03]  /*5e10*/  ISETP.GE.AND P2, PT, R219, UR12, PT ;  /* 0x0000000cdb007c0c */ /* 0x000fc6000bf46270 */
        /* <DEDUP_REMOVED lines=13> */
[----:B------:R-:W-:-:S02]  /*5ef0*/  LOP3.LUT R219, R33, 0x32, RZ, 0xfc, !PT ;  /* 0x0000003221db7812 */ /* 0x000fc400078efcff */
[----:B------:R-:W-:Y:S01]  /*5f00*/  ISETP.GE.AND P6, PT, R216, UR12, PT ;  /* 0x0000000cd8007c0c */ /* 0x000fe2000bfc6270 */
[----:B------:R-:W3:Y:S01]  /*5f10*/  @!P2 LDG.E.U16 R202, desc[UR20][R140.64] ;  /* 0x000000148ccaa981 */ /* 0x000ee2000c1e1500 */
[----:B------:R-:W-:Y:S01]  /*5f20*/  LOP3.LUT R216, R33, 0x34, RZ, 0xfc, !PT ;  /* 0x0000003421d87812 */ /* 0x000fe200078efcff */
[----:B------:R-:W-:Y:S01]  /*5f30*/  IMAD.WIDE R184, R37, 0x2, R184 ;  /* 0x0000000225b87825 */ /* 0x000fe200078e02b8 */
[----:B------:R-:W-:Y:S01]  /*5f40*/  PRMT R204, RZ, 0x7610, R204 ;  /* 0x00007610ffcc7816 */ /* 0x000fe200000000cc */
[----:B------:R-:W3:Y:S01]  /*5f50*/  @!P3 LDG.E.U16 R203, desc[UR20][R182.64] ;  /* 0x00000014b6cbb981 */ /* 0x000ee2000c1e1500 */
[----:B------:R-:W-:Y:S02]  /*5f60*/  ISETP.GE.AND P2, PT, R219, UR12, PT ;  /* 0x0000000cdb007c0c */ /* 0x000fe4000bf46270 */
[----:B------:R-:W-:Y:S02]  /*5f70*/  ISETP.GE.AND P3, PT, R216, UR12, PT ;  /* 0x0000000cd8007c0c */ /* 0x000fe4000bf66270 */
[----:B------:R-:W-:Y:S01]  /*5f80*/  LOP3.LUT R216, R33, 0x36, RZ, 0xfc, !PT ;  /* 0x0000003621d87812 */ /* 0x000fe200078efcff */
[C---:B------:R-:W-:Y:S01]  /*5f90*/  IMAD.WIDE R134, R37.reuse, 0x2, R134 ;  /* 0x0000000225867825 */ /* 0x040fe200078e0286 */
[----:B------:R-:W-:Y:S01]  /*5fa0*/  PRMT R205, RZ, 0x7610, R205 ;  /* 0x00007610ffcd7816 */ /* 0x000fe200000000cd */
[----:B------:R-:W3:Y:S01]  /*5fb0*/  @!P4 LDG.E.U16 R204, desc[UR20][R184.64] ;  /* 0x00000014b8ccc981 */ /* 0x000ee2000c1e1500 */
[----:B------:R-:W-:Y:S01]  /*5fc0*/  ISETP.GE.AND P4, PT, R216, UR12, PT ;  /* 0x0000000cd8007c0c */ /* 0x000fe2000bf86270 */
[----:B------:R-:W-:Y:S01]  /*5fd0*/  IMAD.WIDE R136, R37, 0x2, R136 ;  /* 0x0000000225887825 */ /* 0x000fe200078e0288 */
[----:B------:R-:W-:-:S02]  /*5fe0*/  PRMT R206, RZ, 0x7610, R206 ;  /* 0x00007610ffce7816 */ /* 0x000fc400000000ce */
[----:B------:R-:W-:Y:S01]  /*5ff0*/  LOP3.LUT R216, R33, 0x38, RZ, 0xfc, !PT ;  /* 0x0000003821d87812 */ /* 0x000fe200078efcff */
[----:B------:R-:W-:Y:S01]  /*6000*/  IMAD.WIDE R186, R37, 0x2, R186 ;  /* 0x0000000225ba7825 */ /* 0x000fe200078e02ba */
[----:B------:R-:W-:Y:S01]  /*6010*/  PRMT R207, RZ, 0x7610, R207 ;  /* 0x00007610ffcf7816 */ /* 0x000fe200000000cf */
[----:B------:R-:W3:Y:S01]  /*6020*/  @!P6 LDG.E.U16 R205, desc[UR20][R134.64] ;  /* 0x0000001486cde981 */ /* 0x000ee2000c1e1500 */
[C---:B------:R-:W-:Y:S02]  /*6030*/  LOP3.LUT R219, R33.reuse, 0x3a, RZ, 0xfc, !PT ;  /* 0x0000003a21db7812 */ /* 0x040fe400078efcff */
[----:B------:R-:W-:Y:S01]  /*6040*/  ISETP.GE.AND P6, PT, R216, UR12, PT ;  /* 0x0000000cd8007c0c */ /* 0x000fe2000bfc6270 */
[----:B------:R-:W3:Y:S01]  /*6050*/  @!P2 LDG.E.U16 R206, desc[UR20][R136.64] ;  /* 0x0000001488cea981 */ /* 0x000ee2000c1e1500 */
[----:B------:R-:W-:Y:S01]  /*6060*/  LOP3.LUT R216, R33, 0x3c, RZ, 0xfc, !PT ;  /* 0x0000003c21d87812 */ /* 0x000fe200078efcff */
[----:B------:R-:W-:Y:S01]  /*6070*/  IMAD.WIDE R188, R37, 0x2, R188 ;  /* 0x0000000225bc7825 */ /* 0x000fe200078e02bc */
[----:B------:R-:W-:Y:S01]  /*6080*/  ISETP.GE.AND P2, PT, R219, UR12, PT ;  /* 0x0000000cdb007c0c */ /* 0x000fe2000bf46270 */
[----:B------:R-:W3:Y:S01]  /*6090*/  @!P3 LDG.E.U16 R207, desc[UR20][R186.64] ;  /* 0x00000014bacfb981 */ /* 0x000ee2000c1e1500 */
[----:B------:R-:W-:-:S02]  /*60a0*/  PRMT R208, RZ, 0x7610, R208 ;  /* 0x00007610ffd07816 */ /* 0x000fc400000000d0 */
[----:B------:R-:W-:Y:S02]  /*60b0*/  ISETP.GE.AND P3, PT, R216, UR12, PT ;  /* 0x0000000cd8007c0c */ /* 0x000fe4000bf66270 */
[----:B------:R-:W-:Y:S01]  /*60c0*/  LOP3.LUT R216, R33, 0x3e, RZ, 0xfc, !PT ;  /* 0x0000003e21d87812 */ /* 0x000fe200078efcff */
[C---:B------:R-:W-:Y:S01]  /*60d0*/  IMAD.WIDE R130, R37.reuse, 0x2, R130 ;  /* 0x0000000225827825 */ /* 0x040fe200078e0282 */
[----:B------:R-:W-:Y:S01]  /*60e0*/  PRMT R209, RZ, 0x7610, R209 ;  /* 0x00007610ffd17816 */ /* 0x000fe200000000d1 */
[----:B------:R-:W3:Y:S01]  /*60f0*/  @!P4 LDG.E.U16 R208, desc[UR20][R188.64] ;  /* 0x00000014bcd0c981 */ /* 0x000ee2000c1e1500 */
[----:B------:R-:W-:Y:S01]  /*6100*/  PRMT R210, RZ, 0x7610, R210 ;  /* 0x00007610ffd27816 */ /* 0x000fe200000000d2 */
[----:B------:R-:W-:Y:S01]  /*6110*/  IMAD.WIDE R132, R37, 0x2, R132 ;  /* 0x0000000225847825 */ /* 0x000fe200078e0284 */
[----:B------:R-:W-:Y:S02]  /*6120*/  ISETP.GE.AND P4, PT, R216, UR12, PT ;  /* 0x0000000cd8007c0c */ /* 0x000fe4000bf86270 */
[----:B------:R-:W-:Y:S01]  /*6130*/  LOP3.LUT R216, R33, 0x40, RZ, 0xfc, !PT ;  /* 0x0000004021d87812 */ /* 0x000fe200078efcff */
[----:B------:R-:W-:Y:S01]  /*6140*/  IMAD.WIDE R190, R37, 0x2, R190 ;  /* 0x0000000225be7825 */ /* 0x000fe200078e02be */
[----:B------:R-:W-:Y:S01]  /*6150*/  PRMT R211, RZ, 0x7610, R211 ;  /* 0x00007610ffd37816 */ /* 0x000fe200000000d3 */
[----:B------:R-:W3:Y:S01]  /*6160*/  @!P6 LDG.E.U16 R209, desc[UR20][R130.64] ;  /* 0x0000001482d1e981 */ /* 0x000ee2000c1e1500 */
[----:B------:R-:W-:-:S02]  /*6170*/  LOP3.LUT R219, R33, 0x42, RZ, 0xfc, !PT ;  /* 0x0000004221db7812 */ /* 0x000fc400078efcff */
[----:B------:R-:W-:Y:S01]  /*6180*/  ISETP.GE.AND P6, PT, R216, UR12, PT ;  /* 0x0000000cd8007c0c */ /* 0x000fe2000bfc6270 */
[----:B------:R-:W3:Y:S01]  /*6190*/  @!P2 LDG.E.U16 R210, desc[UR20][R132.64] ;  /* 0x0000001484d2a981 */ /* 0x000ee2000c1e1500 */
[----:B------:R-:W-:Y:S02]  /*61a0*/  LOP3.LUT R216, R33, 0x44, RZ, 0xfc, !PT ;  /* 0x0000004421d87812 */ /* 0x000fe400078efcff */
[----:B------:R-:W-:Y:S01]  /*61b0*/  ISETP.GE.AND P2, PT, R219, UR12, PT ;  /* 0x0000000cdb007c0c */ /* 0x000fe2000bf46270 */
[----:B------:R-:W-:Y:S01]  /*61c0*/  IMAD.WIDE R192, R37, 0x2, R192 ;  /* 0x0000000225c07825 */ /* 0x000fe200078e02c0 */
[----:B------:R-:W-:Y:S01]  /*61d0*/  PRMT R212, RZ, 0x7610, R212 ;  /* 0x00007610ffd47816 */ /* 0x000fe200000000d4 */
[----:B------:R-:W4:Y:S01]  /*61e0*/  @!P3 LDG.E.U16 R211, desc[UR20][R190.64] ;  /* 0x00000014bed3b981 */ /* 0x000f22000c1e1500 */
[----:B------:R-:W-:Y:S02]  /*61f0*/  ISETP.GE.AND P3, PT, R216, UR12, PT ;  /* 0x0000000cd8007c0c */ /* 0x000fe4000bf66270 */
[----:B------:R-:W-:Y:S01]  /*6200*/  LOP3.LUT R219, R33, 0x46, RZ, 0xfc, !PT ;  /* 0x0000004621db7812 */ /* 0x000fe200078efcff */
[C---:B------:R-:W-:Y:S01]  /*6210*/  IMAD.WIDE R194, R37.reuse, 0x2, R194 ;  /* 0x0000000225c27825 */ /* 0x040fe200078e02c2 */
[----:B------:R-:W-:Y:S01]  /*6220*/  PRMT R213, RZ, 0x7610, R213 ;  /* 0x00007610ffd57816 */ /* 0x000fe200000000d5 */
[----:B------:R-:W4:Y:S01]  /*6230*/  @!P4 LDG.E.U16 R212, desc[UR20][R192.64] ;  /* 0x00000014c0d4c981 */ /* 0x000f22000c1e1500 */
[----:B------:R-:W-:Y:S01]  /*6240*/  PRMT R214, RZ, 0x7610, R214 ;  /* 0x00007610ffd67816 */ /* 0x000fe200000000d6 */
[----:B------:R-:W-:Y:S01]  /*6250*/  IMAD.WIDE R128, R37, 0x2, R128 ;  /* 0x0000000225807825 */ /* 0x000fe200078e0280 */
[----:B------:R-:W-:-:S02]  /*6260*/  ISETP.GE.AND P4, PT, R219, UR12, PT ;  /* 0x0000000cdb007c0c */ /* 0x000fc4000bf86270 */
[----:B------:R-:W-:Y:S01]  /*6270*/  LOP3.LUT R216, R33, 0x52, RZ, 0xfc, !PT ;  /* 0x0000005221d87812 */ /* 0x000fe200078efcff */
[----:B------:R-:W-:Y:S01]  /*6280*/  IMAD.WIDE R196, R37, 0x2, R196 ;  /* 0x0000000225c47825 */ /* 0x000fe200078e02c4 */
[----:B------:R-:W-:Y:S01]  /*6290*/  PRMT R215, RZ, 0x7610, R215 ;  /* 0x00007610ffd77816 */ /* 0x000fe200000000d7 */
[----:B------:R-:W4:Y:S01]  /*62a0*/  @!P6 LDG.E.U16 R213, desc[UR20][R128.64] ;  /* 0x0000001480d5e981 */ /* 0x000f22000c1e1500 */
[----:B------:R-:W-:Y:S02]  /*62b0*/  LOP3.LUT R219, R33, 0x48, RZ, 0xfc, !PT ;  /* 0x0000004821db7812 */ /* 0x000fe400078efcff */
[----:B------:R-:W-:Y:S01]  /*62c0*/  ISETP.GE.AND P6, PT, R216, UR12, PT ;  /* 0x0000000cd8007c0c */ /* 0x000fe2000bfc6270 */
[----:B------:R-:W4:Y:S01]  /*62d0*/  @!P2 LDG.E.U16 R214, desc[UR20][R194.64] ;  /* 0x00000014c2d6a981 */ /* 0x000f22000c1e1500 */
[----:B------:R-:W-:Y:S01]  /*62e0*/  ISETP.GE.AND P2, PT, R219, UR12, PT ;  /* 0x0000000cdb007c0c */ /* 0x000fe2000bf46270 */
[C---:B------:R-:W-:Y:S01]  /*62f0*/  IMAD.WIDE R124, R37.reuse, 0x2, R124 ;  /* 0x00000002257c7825 */ /* 0x040fe200078e027c */
[----:B------:R-:W-:Y:S01]  /*6300*/  PRMT R216, RZ, 0x7610, R216 ;  /* 0x00007610ffd87816 */ /* 0x000fe200000000d8 */
[----:B------:R-:W4:Y:S01]  /*6310*/  @!P3 LDG.E.U16 R215, desc[UR20][R196.64] ;  /* 0x00000014c4d7b981 */ /* 0x000f22000c1e1500 */
[----:B------:R-:W-:Y:S01]  /*6320*/  ISETP.GE.AND P3, PT, R34, UR12, PT ;  /* 0x0000000c22007c0c */ /* 0x000fe2000bf66270 */
[----:B------:R-:W-:Y:S01]  /*6330*/  IMAD.WIDE R122, R37, 0x2, R122 ;  /* 0x00000002257a7825 */ /* 0x000fe200078e027a */
[----:B------:R-:W-:-:S02]  /*6340*/  PRMT R217, RZ, 0x7610, R217 ;  /* 0x00007610ffd97816 */ /* 0x000fc400000000d9 */
[----:B------:R-:W4:Y:S01]  /*6350*/  @!P4 LDG.E.U16 R216, desc[UR20][R124.64] ;  /* 0x000000147cd8c981 */ /* 0x000f22000c1e1500 */
[----:B------:R-:W-:Y:S01]  /*6360*/  ISETP.GE.AND P4, PT, R35, UR12, PT ;  /* 0x0000000c23007c0c */ /* 0x000fe2000bf86270 */
[----:B------:R-:W-:Y:S01]  /*6370*/  IMAD.WIDE R126, R37, 0x2, R126 ;  /* 0x00000002257e7825 */ /* 0x000fe200078e027e */
[C---:B------:R-:W-:Y:S02]  /*6380*/  LOP3.LUT R219, R33.reuse, 0x54, RZ, 0xfc, !PT ;  /* 0x0000005421db7812 */ /* 0x040fe400078efcff */
[----:B------:R-:W-:Y:S01]  /*6390*/  PRMT R218, RZ, 0x7610, R218 ;  /* 0x00007610ffda7816 */ /* 0x000fe200000000da */
[----:B------:R-:W4:Y:S01]  /*63a0*/  @!P2 LDG.E.U16 R217, desc[UR20][R122.64] ;  /* 0x000000147ad9a981 */ /* 0x000f22000c1e1500 */
[----:B------:R-:W-:Y:S02]  /*63b0*/  LOP3.LUT R220, R33, 0x56, RZ, 0xfc, !PT ;  /* 0x0000005621dc7812 */ /* 0x000fe400078efcff */
[----:B------:R-:W-:Y:S01]  /*63c0*/  ISETP.GE.AND P2, PT, R219, UR12, PT ;  /* 0x0000000cdb007c0c */ /* 0x000fe2000bf46270 */
[C---:B------:R-:W-:Y:S01]  /*63d0*/  IMAD.WIDE R116, R37.reuse, 0x2, R116 ;  /* 0x0000000225747825 */ /* 0x040fe200078e0274 */
[----:B------:R-:W-:Y:S01]  /*63e0*/  PRMT R219, RZ, 0x7610, R219 ;  /* 0x00007610ffdb7816 */ /* 0x000fe200000000db */
[----:B------:R-:W4:Y:S01]  /*63f0*/  @!P3 LDG.E.U16 R218, desc[UR20][R126.64] ;  /* 0x000000147edab981 */ /* 0x000f22000c1e1500 */
[----:B------:R-:W-:Y:S01]  /*6400*/  ISETP.GE.AND P3, PT, R220, UR12, PT ;  /* 0x0000000cdc007c0c */ /* 0x000fe2000bf66270 */
[----:B------:R-:W-:Y:S01]  /*6410*/  IMAD.WIDE R118, R37, 0x2, R118 ;  /* 0x0000000225767825 */ /* 0x000fe200078e0276 */
[----:B------:R-:W-:-:S02]  /*6420*/  LOP3.LUT R222, R33, 0x58, RZ, 0xfc, !PT ;  /* 0x0000005821de7812 */ /* 0x000fc400078efcff */
[----:B------:R-:W-:Y:S01]  /*6430*/  PRMT R220, RZ, 0x7610, R220 ;  /* 0x00007610ffdc7816 */ /* 0x000fe200000000dc */
[----:B------:R-:W-:Y:S01]  /*6440*/  IMAD.WIDE R120, R37, 0x2, R120 ;  /* 0x0000000225787825 */ /* 0x000fe200078e0278 */
[----:B------:R-:W-:Y:S01]  /*6450*/  PRMT R221, RZ, 0x7610, R221 ;  /* 0x00007610ffdd7816 */ /* 0x000fe200000000dd */
[----:B------:R-:W4:Y:S01]  /*6460*/  @!P4 LDG.E.U16 R219, desc[UR20][R116.64] ;  /* 0x0000001474dbc981 */ /* 0x000f22000c1e1500 */
[C---:B------:R-:W-:Y:S02]  /*6470*/  LOP3.LUT R223, R33.reuse, 0x5a, RZ, 0xfc, !PT ;  /* 0x0000005a21df7812 */ /* 0x040fe400078efcff */
[----:B------:R-:W-:Y:S01]  /*6480*/  ISETP.GE.AND P4, PT, R222, UR12, PT ;  /* 0x0000000cde007c0c */ /* 0x000fe2000bf86270 */
[----:B------:R-:W4:Y:S01]  /*6490*/  @!P1 LDG.E.U16 R220, desc[UR20][R118.64] ;  /* 0x0000001476dc9981 */ /* 0x000f22000c1e1500 */
[----:B------:R-:W-:Y:S02]  /*64a0*/  LOP3.LUT R222, R33, 0x5c, RZ, 0xfc, !PT ;  /* 0x0000005c21de7812 */ /* 0x000fe400078efcff */
[----:B------:R-:W-:Y:S01]  /*64b0*/  ISETP.GE.AND P1, PT, R223, UR12, PT ;  /* 0x0000000cdf007c0c */ /* 0x000fe2000bf26270 */
[----:B------:R-:W4:Y:S01]  /*64c0*/  @!P0 LDG.E.U16 R221, desc[UR20][R120.64] ;  /* 0x0000001478dd8981 */ /* 0x000f22000c1e1500 */
[----:B------:R-:W-:Y:S01]  /*64d0*/  PRMT R223, RZ, 0x7610, R223 ;  /* 0x00007610ffdf7816 */ /* 0x000fe200000000df */
[----:B------:R-:W-:Y:S01]  /*64e0*/  IMAD.WIDE R112, R37, 0x2, R112 ;  /* 0x0000000225707825 */ /* 0x000fe200078e0270 */
[----:B------:R-:W-:-:S02]  /*64f0*/  ISETP.GE.AND P0, PT, R222, UR12, PT ;  /* 0x0000000cde007c0c */ /* 0x000fc4000bf06270 */
[----:B------:R-:W-:Y:S01]  /*6500*/  PRMT R222, RZ, 0x7610, R222 ;  /* 0x00007610ffde7816 */ /* 0x000fe200000000de */
[----:B------:R-:W-:Y:S01]  /*6510*/  IMAD.WIDE R110, R37, 0x2, R110 ;  /* 0x00000002256e7825 */ /* 0x000fe200078e026e */
[C---:B------:R-:W-:Y:S01]  /*6520*/  LOP3.LUT R226, R33.reuse, 0x60, RZ, 0xfc, !PT ;  /* 0x0000006021e27812 */ /* 0x040fe200078efcff */
[----:B------:R-:W4:Y:S01]  /*6530*/  @!P2 LDG.E.U16 R223, desc[UR20][R112.64] ;  /* 0x0000001470dfa981 */ /* 0x000f22000c1e1500 */
[----:B------:R-:W-:Y:S02]  /*6540*/  LOP3.LUT R225, R33, 0x5e, RZ, 0xfc, !PT ;  /* 0x0000005e21e17812 */ /* 0x000fe400078efcff */
[----:B------:R-:W-:Y:S01]  /*6550*/  ISETP.GE.AND P2, PT, R226, UR12, PT ;  /* 0x0000000ce2007c0c */ /* 0x000fe2000bf46270 */
[C---:B------:R-:W-:Y:S01]  /*6560*/  IMAD.WIDE R114, R37.reuse, 0x2, R114 ;  /* 0x0000000225727825 */ /* 0x040fe200078e0272 */
[----:B------:R-:W-:Y:S01]  /*6570*/  PRMT R224, RZ, 0x7610, R224 ;  /* 0x00007610ffe07816 */ /* 0x000fe200000000e0 */
[----:B------:R-:W4:Y:S01]  /*6580*/  @!P6 LDG.E.U16 R222, desc[UR20][R110.64] ;  /* 0x000000146edee981 */ /* 0x000f22000c1e1500 */
[----:B------:R-:W-:Y:S01]  /*6590*/  PRMT R226, RZ, 0x7610, R226 ;  /* 0x00007610ffe27816 */ /* 0x000fe200000000e2 */
[----:B------:R-:W-:Y:S01]  /*65a0*/  IMAD.WIDE R78, R37, 0x2, R78 ;  /* 0x00000002254e7825 */ /* 0x000fe200078e024e */
[----:B------:R-:W-:-:S02]  /*65b0*/  PRMT R227, RZ, 0x7610, R227 ;  /* 0x00007610ffe37816 */ /* 0x000fc400000000e3 */
[----:B------:R-:W-:Y:S01]  /*65c0*/  ISETP.GE.AND P6, PT, R225, UR12, PT ;  /* 0x0000000ce1007c0c */ /* 0x000fe2000bfc6270 */
[----:B------:R-:W-:Y:S01]  /*65d0*/  IMAD.WIDE R76, R37, 0x2, R76 ;  /* 0x00000002254c7825 */ /* 0x000fe200078e024c */
[----:B------:R-:W-:Y:S01]  /*65e0*/  LOP3.LUT R225, R33, 0x62, RZ, 0xfc, !PT ;  /* 0x0000006221e17812 */ /* 0x000fe200078efcff */
[----:B------:R-:W4:Y:S03]  /*65f0*/  @!P3 LDG.E.U16 R224, desc[UR20][R114.64] ;  /* 0x0000001472e0b981 */ /* 0x000f26000c1e1500 */
[----:B------:R-:W-:Y:S01]  /*6600*/  ISETP.GE.AND P3, PT, R225, UR12, PT ;  /* 0x0000000ce1007c0c */ /* 0x000fe2000bf66270 */
[----:B------:R-:W4:Y:S01]  /*6610*/  @!P1 LDG.E.U16 R226, desc[UR20][R78.64] ;  /* 0x000000144ee29981 */ /* 0x000f22000c1e1500 */
[----:B------:R-:W-:-:S03]  /*6620*/  ISETP.GE.AND P1, PT, R31, UR12, PT ;  /* 0x0000000c1f007c0c */ /* 0x000fc6000bf26270 */
[----:B------:R-:W4:Y:S01]  /*6630*/  @!P0 LDG.E.U16 R227, desc[UR20][R76.64] ;  /* 0x000000144ce38981 */ /* 0x000f22000c1e1500 */
[----:B------:R-:W-:Y:S01]  /*6640*/  ISETP.GE.AND P0, PT, R30, UR12, PT ;  /* 0x0000000c1e007c0c */ /* 0x000fe2000bf06270 */
[C---:B------:R-:W-:Y:S01]  /*6650*/  IMAD.WIDE R92, R37.reuse, 0x2, R92 ;  /* 0x00000002255c7825 */ /* 0x040fe200078e025c */
[----:B------:R-:W-:Y:S02]  /*6660*/  PRMT R225, RZ, 0x7610, R225 ;  /* 0x00007610ffe17816 */ /* 0x000fe400000000e1 */
[----:B------:R-:W-:Y:S01]  /*6670*/  PRMT R228, RZ, 0x7610, R228 ;  /* 0x00007610ffe47816 */ /* 0x000fe200000000e4 */
[C---:B------:R-:W-:Y:S01]  /*6680*/  IMAD.WIDE R90, R37.reuse, 0x2, R90 ;  /* 0x00000002255a7825 */ /* 0x040fe200078e025a */
[----:B------:R-:W-:Y:S02]  /*6690*/  PRMT R229, RZ, 0x7610, R229 ;  /* 0x00007610ffe57816 */ /* 0x000fe400000000e5 */
[----:B------:R-:W-:Y:S01]  /*66a0*/  PRMT R230, RZ, 0x7610, R230 ;  /* 0x00007610ffe67816 */ /* 0x000fe200000000e6 */
[----:B------:R-:W-:Y:S01]  /*66b0*/  IMAD.WIDE R86, R37, 0x2, R86 ;  /* 0x0000000225567825 */ /* 0x000fe200078e0256 */
[----:B------:R-:W-:-:S02]  /*66c0*/  PRMT R232, RZ, 0x7610, R232 ;  /* 0x00007610ffe87816 */ /* 0x000fc400000000e8 */
[----:B------:R-:W-:Y:S01]  /*66d0*/  PRMT R233, RZ, 0x7610, R233 ;  /* 0x00007610ffe97816 */ /* 0x000fe200000000e9 */
[C---:B------:R-:W-:Y:S01]  /*66e0*/  IMAD.WIDE R84, R37.reuse, 0x2, R84 ;  /* 0x0000000225547825 */ /* 0x040fe200078e0254 */
[----:B------:R-:W4:Y:S03]  /*66f0*/  @!P3 LDG.E.U16 R230, desc[UR20][R86.64] ;  /* 0x0000001456e6b981 */ /* 0x000f26000c1e1500 */
[C---:B------:R-:W-:Y:S01]  /*6700*/  IMAD.WIDE R82, R37.reuse, 0x2, R82 ;  /* 0x0000000225527825 */ /* 0x040fe200078e0252 */
[----:B------:R-:W4:Y:S03]  /*6710*/  @!P2 LDG.E.U16 R229, desc[UR20][R84.64] ;  /* 0x0000001454e5a981 */ /* 0x000f26000c1e1500 */
[----:B------:R-:W-:Y:S01]  /*6720*/  IMAD.WIDE R80, R37, 0x2, R80 ;  /* 0x0000000225507825 */ /* 0x000fe200078e0250 */
[----:B------:R-:W4:Y:S01]  /*6730*/  @!P4 LDG.E.U16 R225, desc[UR20][R82.64] ;  /* 0x0000001452e1c981 */ /* 0x000f22000c1e1500 */
[----:B------:R-:W-:-:S02]  /*6740*/  ISETP.GE.AND P4, PT, R32, UR12, PT ;  /* 0x0000000c20007c0c */ /* 0x000fc4000bf86270 */
[----:B------:R-:W-:Y:S01]  /*6750*/  ISETP.GE.AND P2, PT, R28, UR12, PT ;  /* 0x0000000c1c007c0c */ /* 0x000fe2000bf46270 */
[----:B------:R-:W4:Y:S01]  /*6760*/  @!P6 LDG.E.U16 R228, desc[UR20][R80.64] ;  /* 0x0000001450e4e981 */ /* 0x000f22000c1e1500 */
[----:B------:R-:W-:Y:S02]  /*6770*/  ISETP.GE.AND P6, PT, R29, UR12, PT ;  /* 0x0000000c1d007c0c */ /* 0x000fe4000bfc6270 */
        /* <DEDUP_REMOVED lines=35> */
[C---:B------:R-:W-:Y:S01]  /*69b0*/  IMAD.WIDE R100, R37.reuse, 0x2, R100 ;  /* 0x0000000225647825 */ /* 0x040fe200078e0264 */
[----:B------:R-:W-:Y:S01]  /*69c0*/  PRMT R243, RZ, 0x7610, R243 ;  /* 0x00007610fff37816 */ /* 0x000fe200000000f3 */
[----:B------:R-:W4:Y:S01]  /*69d0*/  @!P2 LDG.E.U16 R240, desc[UR20][R106.64] ;  /* 0x000000146af0a981 */ /* 0x000f22000c1e1500 */
[----:B------:R-:W-:Y:S01]  /*69e0*/  PRMT R244, RZ, 0x7610, R244 ;  /* 0x00007610fff47816 */ /* 0x000fe200000000f4 */
[----:B------:R-:W-:-:S02]  /*69f0*/  IMAD.WIDE R74, R37, 0x2, R74 ;  /* 0x00000002254a7825 */ /* 0x000fc400078e024a */
[----:B------:R-:W4:Y:S02]  /*6a00*/  @!P4 LDG.E.U16 R236, desc[UR20][R100.64] ;  /* 0x0000001464ecc981 */ /* 0x000f24000c1e1500 */
[C---:B------:R-:W-:Y:S02]  /*6a10*/  IMAD.WIDE R72, R37.reuse, 0x2, R72 ;  /* 0x0000000225487825 */ /* 0x040fe400078e0248 */
[----:B------:R-:W4:Y:S02]  /*6a20*/  @!P3 LDG.E.U16 R243, desc[UR20][R74.64] ;  /* 0x000000144af3b981 */ /* 0x000f24000c1e1500 */
[----:B------:R-:W-:Y:S02]  /*6a30*/  IMAD.WIDE R70, R37, 0x2, R70 ;  /* 0x0000000225467825 */ /* 0x000fe400078e0246 */
[----:B------:R-:W4:Y:S04]  /*6a40*/  @!P1 LDG.E.U16 R242, desc[UR20][R72.64] ;  /* 0x0000001448f29981 */ /* 0x000f28000c1e1500 */
[----:B------:R-:W4:Y:S04]  /*6a50*/  @!P6 LDG.E.U16 R241, desc[UR20][R70.64] ;  /* 0x0000001446f1e981 */ /* 0x000f28000c1e1500 */
[----:B------:R-:W4:Y:S01]  /*6a60*/  @!P0 LDG.E.U16 R244, desc[UR20][R108.64] ;  /* 0x000000146cf48981 */ /* 0x000f22000c1e1500 */
[----:B------:R-:W-:Y:S06]  /*6a70*/  BAR.SYNC.DEFER_BLOCKING 0x0 ;  /* 0x0000000000007b1d */ /* 0x000fec0000010000 */
[----:B--2---:R0:W-:Y:S02]  /*6a80*/  STS.U16 [R18+UR9+0x8000], R245 ;  /* 0x008000f512007988 */ /* 0x0041e40008000409 */
[----:B0-----:R-:W0:Y:S01]  /*6a90*/  S2R R245, SR_TID.X ;  /* 0x0000000000f57919 */ /* 0x001e220000002100 */
[----:B------:R-:W-:Y:S01]  /*6aa0*/  PRMT R246, RZ, 0x7610, R246 ;  /* 0x00007610fff67816 */ /* 0x000fe200000000f6 */
[----:B------:R-:W-:Y:S01]  /*6ab0*/  IMAD.WIDE R62, R36, 0x2, R62 ;  /* 0x00000002243e7825 */ /* 0x000fe200078e023e */
[----:B------:R-:W-:-:S02]  /*6ac0*/  PRMT R247, RZ, 0x7610, R247 ;  /* 0x00007610fff77816 */ /* 0x000fc400000000f7 */
[----:B------:R-:W-:Y:S01]  /*6ad0*/  PRMT R248, RZ, 0x7610, R248 ;  /* 0x00007610fff87816 */ /* 0x000fe200000000f8 */
[C---:B------:R-:W-:Y:S01]  /*6ae0*/  IMAD.WIDE R54, R36.reuse, 0x2, R54 ;  /* 0x0000000224367825 */ /* 0x040fe200078e0236 */
[----:B------:R-:W-:Y:S02]  /*6af0*/  PRMT R249, RZ, 0x7610, R249 ;  /* 0x00007610fff97816 */ /* 0x000fe400000000f9 */
[----:B------:R-:W-:Y:S01]  /*6b00*/  PRMT R250, RZ, 0x7610, R250 ;  /* 0x00007610fffa7816 */ /* 0x000fe200000000fa */
[C---:B------:R-:W-:Y:S01]  /*6b10*/  IMAD.WIDE R64, R36.reuse, 0x2, R64 ;  /* 0x0000000224407825 */ /* 0x040fe200078e0240 */
[----:B------:R-:W-:Y:S02]  /*6b20*/  PRMT R251, RZ, 0x7610, R251 ;  /* 0x00007610fffb7816 */ /* 0x000fe400000000fb */
[----:B------:R-:W-:Y:S01]  /*6b30*/  PRMT R252, RZ, 0x7610, R252 ;  /* 0x00007610fffc7816 */ /* 0x000fe200000000fc */
[----:B------:R-:W-:-:S04]  /*6b40*/  IMAD.WIDE R56, R36, 0x2, R56 ;  /* 0x0000000224387825 */ /* 0x000fc800078e0238 */
[----:B------:R-:W-:Y:S01]  /*6b50*/  IMAD.WIDE R66, R36, 0x2, R66 ;  /* 0x0000000224427825 */ /* 0x000fe200078e0242 */
[----:B0-----:R-:W-:-:S04]  /*6b60*/  LOP3.LUT R245, R245, 0x7f, RZ, 0xc0, !PT ;  /* 0x0000007ff5f57812 */ /* 0x001fc800078ec0ff */
[----:B------:R-:W-:Y:S02]  /*6b70*/  ISETP.GE.AND P0, PT, R245, UR12, PT ;  /* 0x0000000cf5007c0c */ /* 0x000fe4000bf06270 */
[----:B------:R-:W-:Y:S01]  /*6b80*/  PRMT R245, RZ, 0x7610, R245 ;  /* 0x00007610fff57816 */ /* 0x000fe200000000f5 */
[----:B------:R-:W-:-:S04]  /*6b90*/  IMAD.WIDE R58, R36, 0x2, R58 ;  /* 0x00000002243a7825 */ /* 0x000fc800078e023a */
[----:B------:R-:W-:-:S04]  /*6ba0*/  IMAD.WIDE R68, R36, 0x2, R68 ;  /* 0x0000000224447825 */ /* 0x000fc800078e0244 */
[----:B------:R-:W-:Y:S02]  /*6bb0*/  IMAD.WIDE R60, R36, 0x2, R60 ;  /* 0x00000002243c7825 */ /* 0x000fe400078e023c */
[----:B------:R-:W2:Y:S04]  /*6bc0*/  @!P0 LDG.E.U16 R245, desc[UR20][R54.64] ;  /* 0x0000001436f58981 */ /* 0x000ea8000c1e1500 */
[----:B------:R-:W2:Y:S04]  /*6bd0*/  @!P0 LDG.E.U16 R246, desc[UR20][R62.64] ;  /* 0x000000143ef68981 */ /* 0x000ea8000c1e1500 */
[----:B------:R-:W2:Y:S04]  /*6be0*/  @!P0 LDG.E.U16 R247, desc[UR20][R56.64] ;  /* 0x0000001438f78981 */ /* 0x000ea8000c1e1500 */
[----:B------:R-:W2:Y:S04]  /*6bf0*/  @!P0 LDG.E.U16 R248, desc[UR20][R64.64] ;  /* 0x0000001440f88981 */ /* 0x000ea8000c1e1500 */
[----:B------:R-:W2:Y:S04]  /*6c00*/  @!P0 LDG.E.U16 R249, desc[UR20][R58.64] ;  /* 0x000000143af98981 */ /* 0x000ea8000c1e1500 */
[----:B------:R-:W2:Y:S04]  /*6c10*/  @!P0 LDG.E.U16 R250, desc[UR20][R66.64] ;  /* 0x0000001442fa8981 */ /* 0x000ea8000c1e1500 */
[----:B------:R-:W2:Y:S04]  /*6c20*/  @!P0 LDG.E.U16 R251, desc[UR20][R60.64] ;  /* 0x000000143cfb8981 */ /* 0x000ea8000c1e1500 */
[----:B------:R-:W2:Y:S04]  /*6c30*/  @!P0 LDG.E.U16 R252, desc[UR20][R68.64] ;  /* 0x0000001444fc8981 */ /* 0x000ea8000c1e1500 */
[----:B-----5:R0:W-:Y:S04]  /*6c40*/  STS.U16 [R18+UR9+0x8400], R41 ;  /* 0x0084002912007988 */ /* 0x0201e80008000409 */
[----:B------:R0:W-:Y:S04]  /*6c50*/  STS.U16 [R18+UR9+0x8800], R45 ;  /* 0x0088002d12007988 */ /* 0x0001e80008000409 */
[----:B------:R0:W-:Y:S04]  /*6c60*/  STS.U16 [R18+UR9+0x8c00], R49 ;  /* 0x008c003112007988 */ /* 0x0001e80008000409 */
[----:B---3--:R0:W-:Y:S04]  /*6c70*/  STS.U16 [R18+UR9+0x9000], R53 ;  /* 0x0090003512007988 */ /* 0x0081e80008000409 */
[----:B------:R0:W-:Y:S04]  /*6c80*/  STS.U16 [R18+UR9+0x9400], R201 ;  /* 0x009400c912007988 */ /* 0x0001e80008000409 */
[----:B------:R0:W-:Y:S04]  /*6c90*/  STS.U16 [R18+UR9+0x9800], R205 ;  /* 0x009800cd12007988 */ /* 0x0001e80008000409 */
[----:B------:R0:W-:Y:S04]  /*6ca0*/  STS.U16 [R18+UR9+0x9c00], R209 ;  /* 0x009c00d112007988 */ /* 0x0001e80008000409 */
[----:B----4-:R0:W-:Y:S04]  /*6cb0*/  STS.U16 [R18+UR9+0xa000], R213 ;  /* 0x00a000d512007988 */ /* 0x0101e80008000409 */
[----:B------:R0:W-:Y:S04]  /*6cc0*/  STS.U16 [R18+UR9+0xa400], R217 ;  /* 0x00a400d912007988 */ /* 0x0001e80008000409 */
        /* <DEDUP_REMOVED lines=54> */
[----:B--2---:R0:W-:Y:S04]  /*7030*/  STS.U16 [R11+UR9+0x11000], R245 ;  /* 0x011000f50b007988 */ /* 0x0041e80008000409 */
[----:B------:R0:W-:Y:S04]  /*7040*/  STS.U16 [R11+UR9+0x11400], R246 ;  /* 0x011400f60b007988 */ /* 0x0001e80008000409 */
[----:B------:R0:W-:Y:S04]  /*7050*/  STS.U16 [R7+UR9+0x11100], R247 ;  /* 0x011100f707007988 */ /* 0x0001e80008000409 */
[----:B------:R0:W-:Y:S04]  /*7060*/  STS.U16 [R7+UR9+0x11500], R248 ;  /* 0x011500f807007988 */ /* 0x0001e80008000409 */
[----:B------:R0:W-:Y:S04]  /*7070*/  STS.U16 [R6+UR9+0x11200], R249 ;  /* 0x011200f906007988 */ /* 0x0001e80008000409 */
[----:B------:R0:W-:Y:S04]  /*7080*/  STS.U16 [R6+UR9+0x11600], R250 ;  /* 0x011600fa06007988 */ /* 0x0001e80008000409 */
[----:B------:R0:W-:Y:S04]  /*7090*/  STS.U16 [R5+UR9+0x11300], R251 ;  /* 0x011300fb05007988 */ /* 0x0001e80008000409 */
[----:B------:R0:W-:Y:S01]  /*70a0*/  STS.U16 [R5+UR9+0x11700], R252 ;  /* 0x011700fc05007988 */ /* 0x0001e20008000409 */
[----:B------:R1:W-:Y:S06]  /*70b0*/  MEMBAR.ALL.CTA ;  /* 0x0000000000007992 */ /* 0x0003ec0000008000 */
[----:B-1----:R-:W1:Y:S01]  /*70c0*/  FENCE.VIEW.ASYNC.S ;  /* 0x00000000000073c6 */ /* 0x002e620000000000 */
[----:B------:R-:W-:-:S04]  /*70d0*/  ULEA UR13, UR22, UR9, 0x3 ;  /* 0x00000009160d7291 */ /* 0x000fc8000f8e18ff */
[----:B------:R-:W-:Y:S01]  /*70e0*/  UIADD3 UR13, UPT, UPT, UR13, 0x12000, URZ ;  /* 0x000120000d0d7890 */ /* 0x000fe2000fffe0ff */
[----:B-1----:R-:W-:Y:S06]  /*70f0*/  BAR.SYNC.DEFER_BLOCKING 0x0 ;  /* 0x0000000000007b1d */ /* 0x002fec0000010000 */
[----:B0-----:R-:W-:Y:S05]  /*7100*/  BRA.U UP1, `(.L_x_9) ;  /* 0x00000001017c7547 */ /* 0x001fea000b800000 */
[----:B------:R-:W-:Y:S01]  /*7110*/  UMOV UR17, 0x40004040 ;  /* 0x4000404000117882 */ /* 0x000fe20000000000 */
[----:B------:R-:W-:Y:S01]  /*7120*/  UMOV UR15, 0x40004040 ;  /* 0x40004040000f7882 */ /* 0x000fe20000000000 */
[----:B------:R-:W-:Y:S01]  /*7130*/  UMOV UR18, 0x0 ;  /* 0x0000000000127882 */ /* 0x000fe20000000000 */
[----:B------:R-:W-:Y:S01]  /*7140*/  UMOV UR19, 0x8048490 ;  /* 0x0804849000137882 */ /* 0x000fe20000000000 */
[----:B------:R-:W-:Y:S01]  /*7150*/  UMOV UR52, 0x0 ;  /* 0x0000000000347882 */ /* 0x000fe20000000000 */
[----:B------:R-:W-:Y:S01]  /*7160*/  UMOV UR53, 0x8048490 ;  /* 0x0804849000357882 */ /* 0x000fe20000000000 */
        /* <DEDUP_REMOVED lines=14> */
[----:B------:R-:W-:Y:S01]  /*7250*/  UMOV UR6, UR13 ;  /* 0x0000000d00067c82 */ /* 0x000fe20008000000 */
[----:B------:R-:W-:Y:S01]  /*7260*/  UMOV UR7, URZ ;  /* 0x000000ff00077c82 */ /* 0x000fe20008000000 */
[----:B------:R0:W-:Y:S01]  /*7270*/  UTCHMMA gdesc[UR36], gdesc[UR38], tmem[UR10], tmem[UR58], idesc[UR59], UPT ;  /* 0x00ff3a26240075ea */ /* 0x0001e2000b80000a */
[----:B------:R-:W-:Y:S01]  /*7280*/  UMOV UR64, 0x0 ;  /* 0x0000000000407882 */ /* 0x000fe20000000000 */
[----:B------:R-:W-:Y:S01]  /*7290*/  UMOV UR65, 0x8048490 ;  /* 0x0804849000417882 */ /* 0x000fe20000000000 */
[----:B------:R0:W-:Y:S01]  /*72a0*/  UTCHMMA gdesc[UR40], gdesc[UR42], tmem[UR10], tmem[UR60], idesc[UR61], UPT ;  /* 0x00ff3c2a280075ea */ /* 0x0001e2000b80000a */
[----:B------:R-:W-:Y:S01]  /*72b0*/  UMOV UR4, UR6 ;  /* 0x0000000600047c82 */ /* 0x000fe20008000000 */
[----:B------:R0:W-:Y:S01]  /*72c0*/  UTCHMMA gdesc[UR44], gdesc[UR46], tmem[UR10], tmem[UR62], idesc[UR63], UPT ;  /* 0x00ff3e2e2c0075ea */ /* 0x0001e2000b80000a */
[----:B------:R0:W-:Y:S01]  /*72d0*/  UTCHMMA gdesc[UR48], gdesc[UR50], tmem[UR10], tmem[UR64], idesc[UR65], UPT ;  /* 0x00ff4032300075ea */ /* 0x0001e2000b80000a */
[----:B------:R0:W-:Y:S01]  /*72e0*/  UTCBAR [UR4], URZ ;  /* 0x000000ff040073e9 */ /* 0x0001e200080000ff */
[----:B------:R-:W-:Y:S01]  /*72f0*/  NOP ;  /* 0x0000000000007918 */ /* 0x000fe20000000000 */
.L_x_9:
[----:B------:R-:W-:Y:S02]  /*7300*/  UIADD3 UR22, UPT, UPT, UR22, 0x1, URZ ;  /* 0x0000000116167890 */ /* 0x000fe4000fffe0ff */
[----:B------:R-:W-:Y:S02]  /*7310*/  UIADD3 UR8, UPT, UPT, UR8, -0x1, URZ ;  /* 0xffffffff08087890 */ /* 0x000fe4000fffe0ff */
[----:B------:R-:W-:Y:S02]  /*7320*/  UISETP.GT.AND UP2, UPT, UR22, 0x1, UPT ;  /* 0x000000011600788c */ /* 0x000fe4000bf44270 */
[----:B------:R-:W-:Y:S02]  /*7330*/  UIADD3 UR12, UPT, UPT, UR12, -0x80, URZ ;  /* 0xffffff800c0c7890 */ /* 0x000fe4000fffe0ff */
[----:B0-----:R-:W-:Y:S02]  /*7340*/  USEL UR4, URZ, 0x1, !UP2 ;  /* 0x00000001ff047887 */ /* 0x001fe4000d000000 */
[----:B------:R-:W-:-:S02]  /*7350*/  USEL UR22, UR22, URZ, !UP2 ;  /* 0x000000ff16167287 */ /* 0x000fc4000d000000 */
[----:B------:R-:W-:Y:S02]  /*7360*/  UISETP.NE.U32.AND UP2, UPT, UR8, URZ, UPT ;  /* 0x000000ff0800728c */ /* 0x000fe4000bf45070 */
[----:B------:R-:W-:-:S03]  /*7370*/  ULOP3.LUT UR6, UR5, UR4, URZ, 0x3c, !UPT ;  /* 0x0000000405067292 */ /* 0x000fc6000f8e3cff */
[----:B------:R-:W-:-:S04]  /*7380*/  UMOV UR4, UR5 ;  /* 0x0000000500047c82 */ /* 0x000fc80008000000 */
[----:B------:R-:W-:Y:S01]  /*7390*/  UMOV UR5, UR6 ;  /* 0x0000000600057c82 */ /* 0x000fe20008000000 */
[----:B------:R-:W-:Y:S05]  /*73a0*/  BRA.U UP2, `(.L_x_10) ;  /* 0xffffffe102e87547 */ /* 0x000fea000b83ffff */
.L_x_7:
[----:B------:R-:W-:-:S09]  /*73b0*/  UISETP.GE.AND UP1, UPT, UR23, 0x80, UPT ;  /* 0x000000801700788c */ /* 0x000fd2000bf26270 */
[----:B------:R-:W-:Y:S05]  /*73c0*/  BRA.U !UP1, `(.L_x_11) ;  /* 0x0000000109107547 */ /* 0x000fea000b800000 */
[----:B------:R-:W-:-:S06]  /*73d0*/  USHF.L.U32 UR4, UR4, 0x1f, URZ ;  /* 0x0000001f04047899 */ /* 0x000fcc00080006ff */
[----:B------:R-:W-:-:S04]  /*73e0*/  IMAD.U32 R4, RZ, RZ, UR4 ;  /* 0x00000004ff047e24 */ /* 0x000fc8000f8e00ff */
[----:B------:R-:W1:Y:S02]  /*73f0*/  SYNCS.PHASECHK.TRANS64.TRYWAIT P0, [UR13], R4 ;  /* 0x00000004ff0075a7 */ /* 0x000e64000800110d */
[----:B-1----:R-:W-:Y:S05]  /*7400*/  @!P0 BRA `(.L_x_12) ;  /* 0x0000000400e88947 */ /* 0x002fea0003800000 */
.L_x_11:
[----:B------:R-:W-:Y:S06]  /*7410*/  BAR.SYNC.DEFER_BLOCKING 0x0 ;  /* 0x0000000000007b1d */ /* 0x000fec0000010000 */
[----:B------:R-:W1:Y:S01]  /*7420*/  LDCU UR4, c[0x0][0x3b4] ;  /* 0x00007680ff0477ac */ /* 0x000e620008000800 */
[----:B------:R-:W2:Y:S01]  /*7430*/  S2R R18, SR_TID.X ;  /* 0x0000000000127919 */ /* 0x000ea20000002100 */
[----:B------:R-:W3:Y:S01]  /*7440*/  LDCU.128 UR12, c[0x0][0x390] ;  /* 0x00007200ff0c77ac */ /* 0x000ee20008000c00 */
[----:B0-----:R-:W0:Y:S01]  /*7450*/  LDCU UR5, c[0x0][0x3b8] ;  /* 0x00007700ff0577ac */ /* 0x001e220008000800 */
[----:B------:R-:W4:Y:S02]  /*7460*/  @!P5 SYNCS.CCTL.IV [UR9+0x12000] ;  /* 0x01200000ff00d9b1 */ /* 0x000f240008000009 */
[----:B----4-:R-:W-:Y:S01]  /*7470*/  BAR.SYNC.DEFER_BLOCKING 0x0 ;  /* 0x0000000000007b1d */ /* 0x010fe20000010000 */
[----:B---3--:R-:W-:-:S04]  /*7480*/  ISETP.GE.AND P0, PT, R12, UR14, PT ;  /* 0x0000000e0c007c0c */ /* 0x008fc8000bf06270 */
[----:B------:R-:W-:Y:S01]  /*7490*/  ISETP.LT.AND P1, PT, R0, UR15, !P0 ;  /* 0x0000000f00007c0c */ /* 0x000fe2000c721270 */
[----:B------:R-:W3:Y:S01]  /*74a0*/  LDTM.x8 R4, tmem[UR11] ;  /* 0x0000000b000479ee */ /* 0x000ee200081c0000 */
[----:B------:R-:W-:Y:S01]  /*74b0*/  ISETP.LT.AND P4, PT, R2, UR15, !P0 ;  /* 0x0000000f02007c0c */ /* 0x000fe2000c781270 */
[C---:B--2---:R-:W-:Y:S02]  /*74c0*/  IMAD.SHL.U32 R19, R18.reuse, 0x10, RZ ;  /* 0x0000001012137824 */ /* 0x044fe400078e00ff */
[C---:B------:R-:W-:Y:S01]  /*74d0*/  IMAD.SHL.U32 R21, R18.reuse, 0x4, RZ ;  /* 0x0000000412157824 */ /* 0x040fe200078e00ff */
[----:B------:R-:W-:Y:S02]  /*74e0*/  LOP3.LUT R18, R18, 0x18, RZ, 0xc0, !PT ;  /* 0x0000001812127812 */ /* 0x000fe400078ec0ff */
[----:B------:R-:W-:Y:S02]  /*74f0*/  LOP3.LUT R20, R19, 0x870, RZ, 0xc0, !PT ;  /* 0x0000087013147812 */ /* 0x000fe400078ec0ff */
[----:B------:R-:W-:-:S02]  /*7500*/  LOP3.LUT R23, R21, 0x180, RZ, 0xc0, !PT ;  /* 0x0000018015177812 */ /* 0x000fc400078ec0ff */
[C---:B------:R-:W-:Y:S01]  /*7510*/  LEA R25, R18.reuse, UR9, 0x6 ;  /* 0x0000000912197c11 */ /* 0x040fe2000f8e30ff */
[----:B------:R-:W2:Y:S01]  /*7520*/  @!P5 SYNCS.CCTL.IV [UR9+0x12008] ;  /* 0x01200800ff00d9b1 */ /* 0x000ea20008000009 */
[----:B------:R-:W-:Y:S01]  /*7530*/  NOP ;  /* 0x0000000000007918 */ /* 0x000fe20000000000 */
[----:B------:R-:W-:Y:S02]  /*7540*/  LOP3.LUT R19, R19, 0x70, RZ, 0xc0, !PT ;  /* 0x0000007013137812 */ /* 0x000fe400078ec0ff */
[----:B------:R-:W-:Y:S01]  /*7550*/  IADD3 R24, PT, PT, R23, R25, R20 ;  /* 0x0000001917187210 */ /* 0x000fe20007ffe014 */
[----:B------:R-:W-:Y:S01]  /*7560*/  IMAD R18, R18, 0x40, R25 ;  /* 0x0000004012127824 */ /* 0x000fe200078e0219 */
[C---:B------:R-:W-:Y:S01]  /*7570*/  ISETP.LT.AND P5, PT, R3.reuse, UR15, !P0 ;  /* 0x0000000f03007c0c */ /* 0x040fe2000c7a1270 */
[----:B0-----:R-:W-:Y:S01]  /*7580*/  IMAD R3, R3, UR5, RZ ;  /* 0x0000000503037c24 */ /* 0x001fe2000f8e02ff */
[----:B---3--:R-:W-:Y:S02]  /*7590*/  F2FP.BF16.F32.PACK_AB R20, R6, R4 ;  /* 0x000000040614723e */ /* 0x008fe400000010ff */
[----:B------:R-:W-:-:S02]  /*75a0*/  LOP3.LUT R4, R21, 0x380, RZ, 0xc0, !PT ;  /* 0x0000038015047812 */ /* 0x000fc400078ec0ff */
[----:B------:R-:W-:Y:S01]  /*75b0*/  F2FP.BF16.F32.PACK_AB R21, R7, R5 ;  /* 0x000000050715723e */ /* 0x000fe200000010ff */
[----:B------:R-:W-:Y:S01]  /*75c0*/  IMAD R5, R0, UR5, RZ ;  /* 0x0000000500057c24 */ /* 0x000fe2000f8e02ff */
[----:B------:R-:W-:Y:S01]  /*75d0*/  F2FP.BF16.F32.PACK_AB R22, R10, R8 ;  /* 0x000000080a16723e */ /* 0x000fe200000010ff */
[----:B------:R-:W-:Y:S01]  /*75e0*/  IMAD R0, R2, UR5, RZ ;  /* 0x0000000502007c24 */ /* 0x000fe2000f8e02ff */
[----:B------:R-:W-:Y:S01]  /*75f0*/  F2FP.BF16.F32.PACK_AB R23, R11, R9 ;  /* 0x000000090b17723e */ /* 0x000fe200000010ff */
[----:B------:R-:W-:Y:S01]  /*7600*/  IMAD R11, R16, UR5, RZ ;  /* 0x00000005100b7c24 */ /* 0x000fe2000f8e02ff */
[----:B------:R-:W-:Y:S01]  /*7610*/  IADD3 R18, PT, PT, R4, R18, R19 ;  /* 0x0000001204127210 */ /* 0x000fe20007ffe013 */
[----:B-1----:R-:W-:Y:S02]  /*7620*/  IMAD R4, R12, UR4, RZ ;  /* 0x000000040c047c24 */ /* 0x002fe4000f8e02ff */
[----:B--2---:R-:W-:Y:S01]  /*7630*/  STSM.16.M88.4 [R24], R20 ;  /* 0x0000001418007844 */ /* 0x004fe20000000200 */
[----:B------:R-:W-:Y:S02]  /*7640*/  BAR.SYNC.DEFER_BLOCKING 0x0 ;  /* 0x0000000000007b1d */ /* 0x000fe40000010000 */
[----:B------:R-:W-:-:S04]  /*7650*/  LEA R12, P2, R4, UR12, 0x1 ;  /* 0x0000000c040c7c11 */ /* 0x000fc8000f8408ff */
[----:B------:R-:W-:Y:S02]  /*7660*/  LEA.HI.X.SX32 R19, R4, UR13, 0x1, P2 ;  /* 0x0000000d04137c11 */ /* 0x000fe400090f0eff */
[CC--:B------:R-:W-:Y:S02]  /*7670*/  LEA R4, P2, R5.reuse, R12.reuse, 0x1 ;  /* 0x0000000c05047211 */ /* 0x0c0fe400078408ff */
[CC--:B------:R-:W-:Y:S02]  /*7680*/  LEA R6, P3, R0.reuse, R12.reuse, 0x1 ;  /* 0x0000000c00067211 */ /* 0x0c0fe400078608ff */
[-C--:B------:R-:W-:Y:S02]  /*7690*/  LEA.HI.X.SX32 R5, R5, R19.reuse, 0x1, P2 ;  /* 0x0000001305057211 */ /* 0x080fe400010f0eff */
[----:B------:R-:W-:Y:S01]  /*76a0*/  LEA.HI.X.SX32 R7, R0, R19, 0x1, P3 ;  /* 0x0000001300077211 */ /* 0x000fe200018f0eff */
[----:B------:R-:W-:Y:S01]  /*76b0*/  IMAD R0, R15, UR5, RZ ;  /* 0x000000050f007c24 */ /* 0x000fe2000f8e02ff */
[C---:B------:R-:W-:Y:S01]  /*76c0*/  ISETP.LT.AND P3, PT, R14.reuse, UR15, !P0 ;  /* 0x0000000f0e007c0c */ /* 0x040fe2000c761270 */
[----:B------:R-:W-:Y:S01]  /*76d0*/  IMAD R14, R14, UR5, RZ ;  /* 0x000000050e0e7c24 */ /* 0x000fe2000f8e02ff */
[----:B------:R-:W-:-:S04]  /*76e0*/  LEA R2, P6, R3, R12, 0x1 ;  /* 0x0000000c03027211 */ /* 0x000fc800078c08ff */
[----:B------:R-:W-:Y:S02]  /*76f0*/  LEA R8, P2, R14, R12, 0x1 ;  /* 0x0000000c0e087211 */ /* 0x000fe400078408ff */
[----:B------:R-:W-:Y:S01]  /*7700*/  LEA.HI.X.SX32 R3, R3, R19, 0x1, P6 ;  /* 0x0000001303037211 */ /* 0x000fe200030f0eff */
[----:B------:R0:W1:Y:S02]  /*7710*/  LDSM.16.M88.4 R28, [R18] ;  /* 0x00000000121c783b */ /* 0x0000640000000200 */
[----:B0-----:R-:W-:Y:S01]  /*7720*/  IMAD R18, R17, UR5, RZ ;  /* 0x0000000511127c24 */ /* 0x001fe2000f8e02ff */
[----:B-1----:R-:W-:Y:S01]  /*7730*/  PRMT R9, R28, 0x7632, R9 ;  /* 0x000076321c097816 */ /* 0x002fe20000000009 */
[----:B------:R0:W-:Y:S04]  /*7740*/  @P1 STG.E.U16 desc[UR20][R4.64], R28 ;  /* 0x0000001c04001986 */ /* 0x0001e8000c101514 */
[----:B------:R1:W-:Y:S01]  /*7750*/  @P4 STG.E.U16 desc[UR20][R6.64], R9 ;  /* 0x0000000906004986 */ /* 0x0003e2000c101514 */
[C---:B------:R-:W-:Y:S01]  /*7760*/  ISETP.LT.AND P4, PT, R13.reuse, UR15, !P0 ;  /* 0x0000000f0d007c0c */ /* 0x040fe2000c781270 */
[----:B------:R-:W-:-:S02]  /*7770*/  IMAD R13, R13, UR5, RZ ;  /* 0x000000050d0d7c24 */ /* 0x000fc4000f8e02ff */
[----:B------:R2:W-:Y:S03]  /*7780*/  @P5 STG.E.U16 desc[UR20][R2.64], R29 ;  /* 0x0000001d02005986 */ /* 0x0005e6000c101514 */
[----:B0-----:R-:W-:-:S04]  /*7790*/  LEA R4, P1, R13, R12, 0x1 ;  /* 0x0000000c0d047211 */ /* 0x001fc800078208ff */
[-C--:B------:R-:W-:Y:S02]  /*77a0*/  LEA.HI.X.SX32 R5, R13, R19.reuse, 0x1, P1 ;  /* 0x000000130d057211 */ /* 0x080fe400008f0eff */
[-C--:B------:R-:W-:Y:S02]  /*77b0*/  LEA R10, P1, R11, R12.reuse, 0x1 ;  /* 0x0000000c0b0a7211 */ /* 0x080fe400078208ff */
[----:B-1----:R-:W-:Y:S02]  /*77c0*/  LEA R6, P6, R0, R12, 0x1 ;  /* 0x0000000c00067211 */ /* 0x002fe400078c08ff */
[-C--:B------:R-:W-:Y:S02]  /*77d0*/  LEA.HI.X.SX32 R9, R14, R19.reuse, 0x1, P2 ;  /* 0x000000130e097211 */ /* 0x080fe400010f0eff */
[----:B------:R-:W-:Y:S02]  /*77e0*/  ISETP.LT.AND P2, PT, R15, UR15, !P0 ;  /* 0x0000000f0f007c0c */ /* 0x000fe4000c741270 */
[----:B------:R-:W-:-:S02]  /*77f0*/  LEA.HI.X.SX32 R11, R11, R19, 0x1, P1 ;  /* 0x000000130b0b7211 */ /* 0x000fc400008f0eff */
[----:B------:R-:W-:Y:S02]  /*7800*/  ISETP.LT.AND P1, PT, R16, UR15, !P0 ;  /* 0x0000000f10007c0c */ /* 0x000fe4000c721270 */
[----:B------:R-:W-:Y:S02]  /*7810*/  ISETP.LT.AND P0, PT, R17, UR15, !P0 ;  /* 0x0000000f11007c0c */ /* 0x000fe4000c701270 */
[-C--:B------:R-:W-:Y:S02]  /*7820*/  LEA.HI.X.SX32 R7, R0, R19.reuse, 0x1, P6 ;  /* 0x0000001300077211 */ /* 0x080fe400030f0eff */
[----:B------:R-:W-:Y:S02]  /*7830*/  PRMT R0, R29, 0x7632, R0 ;  /* 0x000076321d007816 */ /* 0x000fe40000000000 */
[----:B------:R-:W-:Y:S02]  /*7840*/  LEA R12, P6, R18, R12, 0x1 ;  /* 0x0000000c120c7211 */ /* 0x000fe400078c08ff */
[----:B--2---:R-:W-:Y:S01]  /*7850*/  PRMT R3, R30, 0x7632, R3 ;  /* 0x000076321e037816 */ /* 0x004fe20000000003 */
[----:B------:R0:W-:Y:S01]  /*7860*/  @P4 STG.E.U16 desc[UR20][R4.64], R0 ;  /* 0x0000000004004986 */ /* 0x0001e2000c101514 */
[----:B------:R-:W-:-:S03]  /*7870*/  LEA.HI.X.SX32 R13, R18, R19, 0x1, P6 ;  /* 0x00000013120d7211 */ /* 0x000fc600030f0eff */
[----:B------:R1:W-:Y:S04]  /*7880*/  @P3 STG.E.U16 desc[UR20][R8.64], R30 ;  /* 0x0000001e08003986 */ /* 0x0003e8000c101514 */
[----:B------:R1:W-:Y:S01]  /*7890*/  @P2 STG.E.U16 desc[UR20][R6.64], R3 ;  /* 0x0000000306002986 */ /* 0x0003e2000c101514 */
[----:B0-----:R-:W-:-:S03]  /*78a0*/  PRMT R5, R31, 0x7632, R5 ;  /* 0x000076321f057816 */ /* 0x001fc60000000005 */
[----:B------:R1:W-:Y:S04]  /*78b0*/  @P1 STG.E.U16 desc[UR20][R10.64], R31 ;  /* 0x0000001f0a001986 */ /* 0x0003e8000c101514 */
[----:B------:R1:W-:Y:S01]  /*78c0*/  @P0 STG.E.U16 desc[UR20][R12.64], R5 ;  /* 0x000000050c000986 */ /* 0x0003e2000c101514 */
[----:B------:R-:W-:Y:S06]  /*78d0*/  BAR.SYNC.DEFER_BLOCKING 0x0 ;  /* 0x0000000000007b1d */ /* 0x000fec0000010000 */
[----:B------:R-:W-:Y:S05]  /*78e0*/  BRA.U UP0, `(.L_x_13) ;  /* 0x00000001009c7547 */ /* 0x000fea000b800000 */
[----:B------:R-:W0:Y:S01]  /*78f0*/  S2UR UR5, SR_CgaCtaId ;  /* 0x00000000000579c3 */ /* 0x000e220000008800 */
[----:B------:R-:W-:Y:S01]  /*7900*/  NOP ;  /* 0x0000000000007918 */ /* 0x000fe20000000000 */
[----:B------:R-:W-:Y:S01]  /*7910*/  UMOV UR4, 0x50 ;  /* 0x0000005000047882 */ /* 0x000fe20000000000 */
[----:B------:R-:W-:Y:S02]  /*7920*/  IMAD.U32 R0, RZ, RZ, UR10 ;  /* 0x0000000aff007e24 */ /* 0x000fe4000f8e00ff */
[----:B-1----:R-:W-:-:S03]  /*7930*/  IMAD.MOV.U32 R3, RZ, RZ, 0x1 ;  /* 0x00000001ff037424 */ /* 0x002fc600078e00ff */
[----:B------:R-:W-:-:S04]  /*7940*/  LOP3.LUT R0, R0, 0xffff, RZ, 0xc0, !PT ;  /* 0x0000ffff00007812 */ /* 0x000fc800078ec0ff */
[----:B------:R-:W-:-:S05]  /*7950*/  SHF.R.U32.HI R0, RZ, 0x5, R0 ;  /* 0x00000005ff007819 */ /* 0x000fca0000011600 */
[----:B------:R-:W-:Y:S01]  /*7960*/  VIADD R2, R0, 0x10 ;  /* 0x0000001000027836 */ /* 0x000fe20000000000 */
[----:B------:R-:W-:Y:S01]  /*7970*/  SHF.L.U32 R0, R3, R0, RZ ;  /* 0x0000000003007219 */ /* 0x000fe200000006ff */
[----:B0-----:R-:W-:-:S03]  /*7980*/  ULEA UR6, UR5, UR4, 0x18 ;  /* 0x0000000405067291 */ /* 0x001fc6000f8ec0ff */
[----:B------:R-:W-:-:S04]  /*7990*/  SHF.L.U32 R3, R3, R2, RZ ;  /* 0x0000000203037219 */ /* 0x000fc800000006ff */
[----:B------:R-:W-:Y:S02]  /*79a0*/  LOP3.LUT R0, R3, R0, RZ, 0xfc, !PT ;  /* 0x0000000003007212 */ /* 0x000fe400078efcff */
[----:B------:R-:W0:Y:S02]  /*79b0*/  LDS R5, [UR6] ;  /* 0x00000006ff057984 */ /* 0x000e240008000800 */
[C---:B------:R-:W-:Y:S02]  /*79c0*/  LOP3.LUT R2, R0.reuse, 0xffff, RZ, 0xc0, !PT ;  /* 0x0000ffff00027812 */ /* 0x040fe400078ec0ff */
[----:B0-----:R-:W-:-:S04]  /*79d0*/  LOP3.LUT R3, R0, 0xffff, R5, 0x80, !PT ;  /* 0x0000ffff00037812 */ /* 0x001fc800078e8005 */
[----:B------:R-:W-:-:S13]  /*79e0*/  ISETP.NE.AND P0, PT, R3, R2, PT ;  /* 0x000000020300720c */ /* 0x000fda0003f05270 */
[----:B------:R-:W-:Y:S05]  /*79f0*/  @P0 BRA `(.L_x_14) ;  /* 0x0000000000500947 */ /* 0x000fea0003800000 */
[----:B------:R-:W-:Y:S02]  /*7a00*/  SHF.R.U32.HI R5, RZ, 0x10, R5 ;  /* 0x00000010ff057819 */ /* 0x000fe40000011605 */
[----:B------:R-:W-:-:S04]  /*7a10*/  SHF.R.U32.HI R2, RZ, 0x10, R0 ;  /* 0x00000010ff027819 */ /* 0x000fc80000011600 */
[----:B------:R-:W-:-:S04]  /*7a20*/  LOP3.LUT R5, R5, R2, RZ, 0xc0, !PT ;  /* 0x0000000205057212 */ /* 0x000fc800078ec0ff */
[----:B------:R-:W-:-:S13]  /*7a30*/  ISETP.NE.AND P0, PT, R5, R2, PT ;  /* 0x000000020500720c */ /* 0x000fda0003f05270 */
[----:B------:R-:W-:Y:S05]  /*7a40*/  @P0 BRA `(.L_x_15) ;  /* 0x0000000000300947 */ /* 0x000fea0003800000 */
[----:B------:R-:W-:Y:S01]  /*7a50*/  R2UR UR4, R0 ;  /* 0x00000000000472ca */ /* 0x000fe200000e0000 */
[----:B------:R-:W-:Y:S01]  /*7a60*/  VOTEU.ANY UR5, UPT, PT ;  /* 0x0000000000057886 */ /* 0x000fe200038e0100 */
[----:B------:R-:W0:Y:S01]  /*7a70*/  S2R R0, SR_LANEID ;  /* 0x0000000000007919 */ /* 0x000e220000000000 */
[----:B------:R-:W-:-:S10]  /*7a80*/  UFLO.U32 UR5, UR5 ;  /* 0x00000005000572bd */ /* 0x000fd400080e0000 */
[----:B------:R-:W-:-:S06]  /*7a90*/  ULOP3.LUT UR4, URZ, UR4, URZ, 0x33, !UPT ;  /* 0x00000004ff047292 */ /* 0x000fcc000f8e33ff */
[----:B------:R-:W-:-:S04]  /*7aa0*/  IMAD.U32 R2, RZ, RZ, UR4 ;  /* 0x00000004ff027e24 */ /* 0x000fc8000f8e00ff */
[----:B------:R-:W1:Y:S02]  /*7ab0*/  REDUX UR7, R2 ;  /* 0x00000000020773c4 */ /* 0x000e640000000000 */
[----:B------:R2:W-:Y:S01]  /*7ac0*/  UTCATOMSWS.AND URZ, UR4 ;  /* 0x0000000400ff79e3 */ /* 0x0005e20008000000 */
[----:B0-----:R-:W-:Y:S01]  /*7ad0*/  ISETP.EQ.U32.AND P0, PT, R0, UR5, PT ;  /* 0x0000000500007c0c */ /* 0x001fe2000bf02070 */
[----:B-1----:R-:W-:-:S12]  /*7ae0*/  IMAD.U32 R0, RZ, RZ, UR7 ;  /* 0x00000007ff007e24 */ /* 0x002fd8000f8e00ff */
[----:B------:R2:W-:Y:S01]  /*7af0*/  @P0 ATOMS.AND RZ, [UR6], R0 ;  /* 0x00000000ffff098c */ /* 0x0005e2000a800006 */
[----:B------:R-:W-:Y:S05]  /*7b00*/  BRA `(.L_x_13) ;  /* 0x0000000000147947 */ /* 0x000fea0003800000 */
.L_x_15:
[----:B------:R-:W-:-:S07]  /*7b10*/  MOV R2, 0x7b30 ;  /* 0x00007b3000027802 */ /* 0x000fce0000000f00 */
[----:B------:R-:W-:Y:S05]  /*7b20*/  CALL.REL.NOINC `($__internal_0_$__cuda_sm10x_tcgen05_guardrail_trap_col_being_dealloced_not_returned_by_alloc) ;  /* 0x00000000002c7944 */ /* 0x000fea0003c00000 */
[----:B------:R-:W-:Y:S05]  /*7b30*/  BRA `(.L_x_13) ;  /* 0x0000000000087947 */ /* 0x000fea0003800000 */
.L_x_14:
[----:B------:R-:W-:-:S07]  /*7b40*/  MOV R2, 0x7b60 ;  /* 0x00007b6000027802 */ /* 0x000fce0000000f00 */
[----:B------:R-:W-:Y:S05]  /*7b50*/  CALL.REL.NOINC `($__internal_2_$__cuda_sm10x_tcgen05_guardrail_trap_unallocated_columns_being_dealloced) ;  /* 0x0000000000387944 */ /* 0x000fea0003c00000 */
.L_x_13:
[----:B------:R-:W-:Y:S01]  /*7b60*/  NOP ;  /* 0x0000000000007918 */ /* 0x000fe20000000000 */
[----:B--2---:R-:W-:Y:S05]  /*7b70*/  EXIT ;  /* 0x000000000000794d */ /* 0x004fea0003800000 */
.L_x_8:
[----:B------:R-:W0:Y:S02]  /*7b80*/  SYNCS.PHASECHK.TRANS64.TRYWAIT P0, [UR13], R38 ;  /* 0x00000026ff0075a7 */ /* 0x000e24000800110d */
[----:B0-----:R-:W-:Y:S05]  /*7b90*/  @!P0 BRA `(.L_x_8) ;  /* 0xfffffffc00f88947 */ /* 0x001fea000383ffff */
[----:B------:R-:W-:Y:S05]  /*7ba0*/  BRA `(.L_x_16) ;  /* 0xffffffdc00047947 */ /* 0x000fea000383ffff */
.L_x_12:
[----:B------:R-:W1:Y:S02]  /*7bb0*/  SYNCS.PHASECHK.TRANS64.TRYWAIT P0, [UR13], R4 ;  /* 0x00000004ff0075a7 */ /* 0x000e64000800110d */
[----:B-1----:R-:W-:Y:S05]  /*7bc0*/  @!P0 BRA `(.L_x_12) ;  /* 0xfffffffc00f88947 */ /* 0x002fea000383ffff */
[----:B------:R-:W-:Y:S05]  /*7bd0*/  BRA `(.L_x_11) ;  /* 0xfffffff8000c7947 */ /* 0x000fea000383ffff */
        .weak           $__internal_0_$__cuda_sm10x_tcgen05_guardrail_trap_col_being_dealloced_not_returned_by_alloc
        .type           $__internal_0_$__cuda_sm10x_tcgen05_guardrail_trap_col_being_dealloced_not_returned_by_alloc,@function
        .size           $__internal_0_$__cuda_sm10x_tcgen05_guardrail_trap_col_being_dealloced_not_returned_by_alloc,($__internal_1_$__cuda_sm10x_tcgen05_guardrail_trap_phase_invalid_during_alloc - $__internal_0_$__cuda_sm10x_tcgen05_guardrail_trap_col_being_dealloced_not_returned_by_alloc)
$__internal_0_$__cuda_sm10x_tcgen05_guardrail_trap_col_being_dealloced_not_returned_by_alloc:
[----:B------:R-:W-:Y:S05]  /*7be0*/  BPT.TRAP 0x1 ;  /* 0x000000040000795c */ /* 0x000fea0000300000 */
[----:B------:R-:W-:-:S04]  /*7bf0*/  IMAD.MOV.U32 R3, RZ, RZ, 0x0 ;  /* 0x00000000ff037424 */ /* 0x000fc800078e00ff */
[----:B------:R-:W-:Y:S05]  /*7c00*/  RET.REL.NODEC R2 `(matmul_kernel) ;  /* 0xffffff8002fc7950 */ /* 0x000fea0003c3ffff */
        .weak           $__internal_1_$__cuda_sm10x_tcgen05_guardrail_trap_phase_invalid_during_alloc
        .type           $__internal_1_$__cuda_sm10x_tcgen05_guardrail_trap_phase_invalid_during_alloc,@function
        .size           $__internal_1_$__cuda_sm10x_tcgen05_guardrail_trap_phase_invalid_during_alloc,($__internal_2_$__cuda_sm10x_tcgen05_guardrail_trap_unallocated_columns_being_dealloced - $__internal_1_$__cuda_sm10x_tcgen05_guardrail_trap_phase_invalid_during_alloc)
$__internal_1_$__cuda_sm10x_tcgen05_guardrail_trap_phase_invalid_during_alloc:
[----:B------:R-:W-:Y:S05]  /*7c10*/  BPT.TRAP 0x1 ;  /* 0x000000040000795c */ /* 0x000fea0000300000 */
[----:B------:R-:W-:-:S04]  /*7c20*/  IMAD.MOV.U32 R3, RZ, RZ, 0x0 ;  /* 0x00000000ff037424 */ /* 0x000fc800078e00ff */
[----:B------:R-:W-:Y:S05]  /*7c30*/  RET.REL.NODEC R2 `(matmul_kernel) ;  /* 0xffffff8002f07950 */ /* 0x000fea0003c3ffff */
        .weak           $__internal_2_$__cuda_sm10x_tcgen05_guardrail_trap_unallocated_columns_being_dealloced
        .type           $__internal_2_$__cuda_sm10x_tcgen05_guardrail_trap_unallocated_columns_being_dealloced,@function
        .size           $__internal_2_$__cuda_sm10x_tcgen05_guardrail_trap_unallocated_columns_being_dealloced,(.L_x_20 - $__internal_2_$__cuda_sm10x_tcgen05_guardrail_trap_unallocated_columns_being_dealloced)
$__internal_2_$__cuda_sm10x_tcgen05_guardrail_trap_unallocated_columns_being_dealloced:
[----:B------:R-:W-:Y:S05]  /*7c40*/  BPT.TRAP 0x1 ;  /* 0x000000040000795c */ /* 0x000fea0000300000 */
[----:B------:R-:W-:-:S04]  /*7c50*/  IMAD.MOV.U32 R3, RZ, RZ, 0x0 ;  /* 0x00000000ff037424 */ /* 0x000fc800078e00ff */
[----:B------:R-:W-:Y:S05]  /*7c60*/  RET.REL.NODEC R2 `(matmul_kernel) ;  /* 0xffffff8002e47950 */ /* 0x000fea0003c3ffff */
.L_x_17:
[----:B------:R-:W-:-:S00]  /*7c70*/  BRA `(.L_x_17) ;  /* 0xfffffffc00fc7947 */ /* 0x000fc0000383ffff */
[----:B------:R-:W-:-:S00]  /*7c80*/  NOP ;  /* 0x0000000000007918 */ /* 0x000fc00000000000 */
[----:B------:R-:W-:-:S00]  /*7c90*/  NOP ;  /* 0x0000000000007918 */ /* 0x000fc00000000000 */
[----:B------:R-:W-:-:S00]  /*7ca0*/  NOP ;  /* 0x0000000000007918 */ /* 0x000fc00000000000 */
[----:B------:R-:W-:-:S00]  /*7cb0*/  NOP ;  /* 0x0000000000007918 */ /* 0x000fc00000000000 */
[----:B------:R-:W-:-:S00]  /*7cc0*/  NOP ;  /* 0x0000000000007918 */ /* 0x000fc00000000000 */
[----:B------:R-:W-:-:S00]  /*7cd0*/  NOP ;  /* 0x0000000000007918 */ /* 0x000fc00000000000 */
[----:B------:R-:W-:-:S00]  /*7ce0*/  NOP ;  /* 0x0000000000007918 */ /* 0x000fc00000000000 */
[----:B------:R-:W-:-:S00]  /*7cf0*/  NOP ;  /* 0x0000000000007918 */ /* 0x000fc00000000000 */
.L_x_20:


//--------------------- .nv.shared.matmul_kernel  --------------------------
	.section	.nv.shared.matmul_kernel,"aw",@nobits
	.sectionflags	@""
	.align	16
	.zero		1024


//--------------------- .nv.shared.reserved.0     --------------------------
	.section	.nv.shared.reserved.0,"aw",@nobits
	.align	8
	.weak		__nv_reservedSMEM_offset_0_alias
	.size		__nv_reservedSMEM_offset_0_alias, 0, 64
	.other		__nv_reservedSMEM_offset_0_alias,@"STO_CUDA_RESERVED_SHARED STV_DEFAULT"
__nv_reservedSMEM_offset_0_alias:
	.zero		0
.nv.shared.reserved.0:
	.zero		64
	.weak		__nv_reservedSMEM_allocation_phase
	.type		__nv_reservedSMEM_allocation_phase,@object
	.size		__nv_reservedSMEM_allocation_phase,(.L_0 - __nv_reservedSMEM_allocation_phase)
__nv_reservedSMEM_allocation_phase:
	.zero		1
.L_0:
	.zero		7
	.weak		__nv_reservedSMEM_devtool_atexit_pc
	.type		__nv_reservedSMEM_devtool_atexit_pc,@object
	.size		__nv_reservedSMEM_devtool_atexit_pc,(__nv_reservedSMEM_allocation_mask - __nv_reservedSMEM_devtool_atexit_pc)
__nv_reservedSMEM_devtool_atexit_pc:
	.zero		8
	.weak		__nv_reservedSMEM_allocation_mask
	.type		__nv_reservedSMEM_allocation_mask,@object
	.size		__nv_reservedSMEM_allocation_mask,(.L_2 - __nv_reservedSMEM_allocation_mask)
__nv_reservedSMEM_allocation_mask:
	.zero		4
.L_2:


//--------------------- .nv.constant0.matmul_kernel --------------------------
	.section	.nv.constant0.matmul_kernel,"a",@progbits
	.sectionflags	@""
	.align	4
.nv.constant0.matmul_kernel:
	.zero		976


//--------------------- SYMBOLS --------------------------

	.type		.nv.reservedSmem.offset0,@object
	.size		.nv.reservedSmem.offset0,0x4
	.type		.nv.reservedSmem.cap,@object
	.size		.nv.reservedSmem.cap,0x4
